//
// Generated by NVIDIA NVVM Compiler
//
// Compiler Build ID: CL-36424714
// Cuda compilation tools, release 13.0, V13.0.88
// Based on NVVM 20.0.0
//

.version 9.0
.target sm_100
.address_size 64

	// .globl	squareSum
// _ZZ9squareSumE5sdata has been demoted
// _ZZ15squareSumDoubleE6snorm1 has been demoted
// _ZZ15squareSumDoubleE6snorm2 has been demoted
// _ZZ15squareSumDoubleE4sdot has been demoted

.visible .entry squareSum(
	.param .u32 squareSum_param_0,
	.param .u32 squareSum_param_1,
	.param .u64 .ptr .align 1 squareSum_param_2,
	.param .u64 .ptr .align 1 squareSum_param_3
)
{
	.reg .pred 	%p<14>;
	.reg .b32 	%r<65>;
	.reg .b32 	%f<105>;
	.reg .b64 	%rd<63>;
	// demoted variable
	.shared .align 4 .b8 _ZZ9squareSumE5sdata[512];
	ld.param.u32 	%r25, [squareSum_param_0];
	ld.param.u32 	%r26, [squareSum_param_1];
	ld.param.u64 	%rd3, [squareSum_param_2];
	ld.param.u64 	%rd2, [squareSum_param_3];
	cvta.to.global.u64 	%rd1, %rd3;
	mov.u32 	%r1, %tid.x;
	mul.lo.s32 	%r2, %r26, %r25;
	setp.ge.u32 	%p1, %r1, %r2;
	mov.f32 	%f104, 0f00000000;
	@%p1 bra 	$L__BB0_14;
	not.b32 	%r27, %r1;
	add.s32 	%r28, %r2, %r27;
	shr.u32 	%r29, %r28, 7;
	add.s32 	%r3, %r29, 1;
	and.b32  	%r4, %r3, 15;
	setp.lt.u32 	%p2, %r28, 1920;
	mov.f32 	%f104, 0f00000000;
	mov.u32 	%r61, %r1;
	@%p2 bra 	$L__BB0_5;
	or.b32  	%r59, %r1, 1024;
	and.b32  	%r30, %r3, 67108848;
	neg.s32 	%r58, %r30;
	mov.f32 	%f104, 0f00000000;
$L__BB0_3:
	.pragma "nounroll";
	add.s32 	%r31, %r59, -1024;
	mul.wide.u32 	%rd4, %r31, 4;
	add.s64 	%rd5, %rd1, %rd4;
	ld.global.f32 	%f18, [%rd5];
	fma.rn.f32 	%f19, %f18, %f18, %f104;
	add.s32 	%r32, %r59, -896;
	mul.wide.u32 	%rd6, %r32, 4;
	add.s64 	%rd7, %rd1, %rd6;
	ld.global.f32 	%f20, [%rd7];
	fma.rn.f32 	%f21, %f20, %f20, %f19;
	add.s32 	%r33, %r59, -768;
	mul.wide.u32 	%rd8, %r33, 4;
	add.s64 	%rd9, %rd1, %rd8;
	ld.global.f32 	%f22, [%rd9];
	fma.rn.f32 	%f23, %f22, %f22, %f21;
	add.s32 	%r34, %r59, -640;
	mul.wide.u32 	%rd10, %r34, 4;
	add.s64 	%rd11, %rd1, %rd10;
	ld.global.f32 	%f24, [%rd11];
	fma.rn.f32 	%f25, %f24, %f24, %f23;
	add.s32 	%r35, %r59, -512;
	mul.wide.u32 	%rd12, %r35, 4;
	add.s64 	%rd13, %rd1, %rd12;
	ld.global.f32 	%f26, [%rd13];
	fma.rn.f32 	%f27, %f26, %f26, %f25;
	add.s32 	%r36, %r59, -384;
	mul.wide.u32 	%rd14, %r36, 4;
	add.s64 	%rd15, %rd1, %rd14;
	ld.global.f32 	%f28, [%rd15];
	fma.rn.f32 	%f29, %f28, %f28, %f27;
	add.s32 	%r37, %r59, -256;
	mul.wide.u32 	%rd16, %r37, 4;
	add.s64 	%rd17, %rd1, %rd16;
	ld.global.f32 	%f30, [%rd17];
	fma.rn.f32 	%f31, %f30, %f30, %f29;
	add.s32 	%r38, %r59, -128;
	mul.wide.u32 	%rd18, %r38, 4;
	add.s64 	%rd19, %rd1, %rd18;
	ld.global.f32 	%f32, [%rd19];
	fma.rn.f32 	%f33, %f32, %f32, %f31;
	add.s32 	%r39, %r59, 896;
	mul.wide.u32 	%rd20, %r59, 4;
	add.s64 	%rd21, %rd1, %rd20;
	ld.global.f32 	%f34, [%rd21];
	fma.rn.f32 	%f35, %f34, %f34, %f33;
	add.s32 	%r40, %r59, 128;
	mul.wide.u32 	%rd22, %r40, 4;
	add.s64 	%rd23, %rd1, %rd22;
	ld.global.f32 	%f36, [%rd23];
	fma.rn.f32 	%f37, %f36, %f36, %f35;
	add.s32 	%r41, %r59, 256;
	mul.wide.u32 	%rd24, %r41, 4;
	add.s64 	%rd25, %rd1, %rd24;
	ld.global.f32 	%f38, [%rd25];
	fma.rn.f32 	%f39, %f38, %f38, %f37;
	add.s32 	%r42, %r59, 384;
	mul.wide.u32 	%rd26, %r42, 4;
	add.s64 	%rd27, %rd1, %rd26;
	ld.global.f32 	%f40, [%rd27];
	fma.rn.f32 	%f41, %f40, %f40, %f39;
	add.s32 	%r43, %r59, 512;
	mul.wide.u32 	%rd28, %r43, 4;
	add.s64 	%rd29, %rd1, %rd28;
	ld.global.f32 	%f42, [%rd29];
	fma.rn.f32 	%f43, %f42, %f42, %f41;
	add.s32 	%r44, %r59, 640;
	mul.wide.u32 	%rd30, %r44, 4;
	add.s64 	%rd31, %rd1, %rd30;
	ld.global.f32 	%f44, [%rd31];
	fma.rn.f32 	%f45, %f44, %f44, %f43;
	add.s32 	%r45, %r59, 768;
	mul.wide.u32 	%rd32, %r45, 4;
	add.s64 	%rd33, %rd1, %rd32;
	ld.global.f32 	%f46, [%rd33];
	fma.rn.f32 	%f47, %f46, %f46, %f45;
	mul.wide.u32 	%rd34, %r39, 4;
	add.s64 	%rd35, %rd1, %rd34;
	ld.global.f32 	%f48, [%rd35];
	fma.rn.f32 	%f104, %f48, %f48, %f47;
	add.s32 	%r59, %r59, 2048;
	add.s32 	%r58, %r58, 16;
	setp.ne.s32 	%p3, %r58, 0;
	@%p3 bra 	$L__BB0_3;
	add.s32 	%r61, %r59, -1024;
$L__BB0_5:
	setp.eq.s32 	%p4, %r4, 0;
	@%p4 bra 	$L__BB0_14;
	and.b32  	%r13, %r3, 7;
	setp.lt.u32 	%p5, %r4, 8;
	@%p5 bra 	$L__BB0_8;
	mul.wide.u32 	%rd36, %r61, 4;
	add.s64 	%rd37, %rd1, %rd36;
	ld.global.f32 	%f50, [%rd37];
	fma.rn.f32 	%f51, %f50, %f50, %f104;
	add.s32 	%r46, %r61, 128;
	mul.wide.u32 	%rd38, %r46, 4;
	add.s64 	%rd39, %rd1, %rd38;
	ld.global.f32 	%f52, [%rd39];
	fma.rn.f32 	%f53, %f52, %f52, %f51;
	add.s32 	%r47, %r61, 256;
	mul.wide.u32 	%rd40, %r47, 4;
	add.s64 	%rd41, %rd1, %rd40;
	ld.global.f32 	%f54, [%rd41];
	fma.rn.f32 	%f55, %f54, %f54, %f53;
	add.s32 	%r48, %r61, 384;
	mul.wide.u32 	%rd42, %r48, 4;
	add.s64 	%rd43, %rd1, %rd42;
	ld.global.f32 	%f56, [%rd43];
	fma.rn.f32 	%f57, %f56, %f56, %f55;
	add.s32 	%r49, %r61, 512;
	mul.wide.u32 	%rd44, %r49, 4;
	add.s64 	%rd45, %rd1, %rd44;
	ld.global.f32 	%f58, [%rd45];
	fma.rn.f32 	%f59, %f58, %f58, %f57;
	add.s32 	%r50, %r61, 640;
	mul.wide.u32 	%rd46, %r50, 4;
	add.s64 	%rd47, %rd1, %rd46;
	ld.global.f32 	%f60, [%rd47];
	fma.rn.f32 	%f61, %f60, %f60, %f59;
	add.s32 	%r51, %r61, 768;
	mul.wide.u32 	%rd48, %r51, 4;
	add.s64 	%rd49, %rd1, %rd48;
	ld.global.f32 	%f62, [%rd49];
	fma.rn.f32 	%f63, %f62, %f62, %f61;
	add.s32 	%r52, %r61, 896;
	mul.wide.u32 	%rd50, %r52, 4;
	add.s64 	%rd51, %rd1, %rd50;
	ld.global.f32 	%f64, [%rd51];
	fma.rn.f32 	%f104, %f64, %f64, %f63;
	add.s32 	%r61, %r61, 1024;
$L__BB0_8:
	setp.eq.s32 	%p6, %r13, 0;
	@%p6 bra 	$L__BB0_14;
	and.b32  	%r16, %r3, 3;
	setp.lt.u32 	%p7, %r13, 4;
	@%p7 bra 	$L__BB0_11;
	mul.wide.u32 	%rd52, %r61, 4;
	add.s64 	%rd53, %rd1, %rd52;
	ld.global.f32 	%f66, [%rd53];
	fma.rn.f32 	%f67, %f66, %f66, %f104;
	add.s32 	%r53, %r61, 128;
	mul.wide.u32 	%rd54, %r53, 4;
	add.s64 	%rd55, %rd1, %rd54;
	ld.global.f32 	%f68, [%rd55];
	fma.rn.f32 	%f69, %f68, %f68, %f67;
	add.s32 	%r54, %r61, 256;
	mul.wide.u32 	%rd56, %r54, 4;
	add.s64 	%rd57, %rd1, %rd56;
	ld.global.f32 	%f70, [%rd57];
	fma.rn.f32 	%f71, %f70, %f70, %f69;
	add.s32 	%r55, %r61, 384;
	mul.wide.u32 	%rd58, %r55, 4;
	add.s64 	%rd59, %rd1, %rd58;
	ld.global.f32 	%f72, [%rd59];
	fma.rn.f32 	%f104, %f72, %f72, %f71;
	add.s32 	%r61, %r61, 512;
$L__BB0_11:
	setp.eq.s32 	%p8, %r16, 0;
	@%p8 bra 	$L__BB0_14;
	neg.s32 	%r63, %r16;
$L__BB0_13:
	.pragma "nounroll";
	mul.wide.u32 	%rd60, %r61, 4;
	add.s64 	%rd61, %rd1, %rd60;
	ld.global.f32 	%f73, [%rd61];
	fma.rn.f32 	%f104, %f73, %f73, %f104;
	add.s32 	%r61, %r61, 128;
	add.s32 	%r63, %r63, 1;
	setp.ne.s32 	%p9, %r63, 0;
	@%p9 bra 	$L__BB0_13;
$L__BB0_14:
	shl.b32 	%r56, %r1, 2;
	mov.u32 	%r57, _ZZ9squareSumE5sdata;
	add.s32 	%r24, %r57, %r56;
	st.shared.f32 	[%r24], %f104;
	bar.sync 	0;
	setp.gt.u32 	%p10, %r1, 63;
	@%p10 bra 	$L__BB0_16;
	ld.shared.f32 	%f74, [%r24+256];
	ld.shared.f32 	%f75, [%r24];
	add.f32 	%f76, %f74, %f75;
	st.shared.f32 	[%r24], %f76;
$L__BB0_16:
	bar.sync 	0;
	setp.gt.u32 	%p11, %r1, 31;
	@%p11 bra 	$L__BB0_20;
	ld.volatile.shared.f32 	%f77, [%r24+128];
	ld.volatile.shared.f32 	%f78, [%r24];
	add.f32 	%f79, %f77, %f78;
	st.volatile.shared.f32 	[%r24], %f79;
	setp.gt.u32 	%p12, %r1, 15;
	@%p12 bra 	$L__BB0_20;
	ld.volatile.shared.f32 	%f80, [%r24+64];
	ld.volatile.shared.f32 	%f81, [%r24];
	add.f32 	%f82, %f80, %f81;
	st.volatile.shared.f32 	[%r24], %f82;
	ld.volatile.shared.f32 	%f83, [%r24+32];
	ld.volatile.shared.f32 	%f84, [%r24];
	add.f32 	%f85, %f83, %f84;
	st.volatile.shared.f32 	[%r24], %f85;
	ld.volatile.shared.f32 	%f86, [%r24+16];
	ld.volatile.shared.f32 	%f87, [%r24];
	add.f32 	%f88, %f86, %f87;
	st.volatile.shared.f32 	[%r24], %f88;
	ld.volatile.shared.f32 	%f89, [%r24+8];
	ld.volatile.shared.f32 	%f90, [%r24];
	add.f32 	%f91, %f89, %f90;
	st.volatile.shared.f32 	[%r24], %f91;
	ld.volatile.shared.f32 	%f92, [%r24+4];
	ld.volatile.shared.f32 	%f93, [%r24];
	add.f32 	%f94, %f92, %f93;
	st.volatile.shared.f32 	[%r24], %f94;
	setp.ne.s32 	%p13, %r1, 0;
	@%p13 bra 	$L__BB0_20;
	ld.volatile.shared.f32 	%f95, [_ZZ9squareSumE5sdata];
	cvta.to.global.u64 	%rd62, %rd2;
	st.global.f32 	[%rd62], %f95;
$L__BB0_20:
	ret;

}
	// .globl	squareSumDouble
.visible .entry squareSumDouble(
	.param .u32 squareSumDouble_param_0,
	.param .u32 squareSumDouble_param_1,
	.param .u64 .ptr .align 1 squareSumDouble_param_2,
	.param .u64 .ptr .align 1 squareSumDouble_param_3,
	.param .u64 .ptr .align 1 squareSumDouble_param_4
)
{
	.reg .pred 	%p<13>;
	.reg .b32 	%r<48>;
	.reg .b32 	%f<196>;
	.reg .b64 	%rd<52>;
	// demoted variable
	.shared .align 4 .b8 _ZZ15squareSumDoubleE6snorm1[512];
	// demoted variable
	.shared .align 4 .b8 _ZZ15squareSumDoubleE6snorm2[512];
	// demoted variable
	.shared .align 4 .b8 _ZZ15squareSumDoubleE4sdot[512];
	ld.param.u32 	%r21, [squareSumDouble_param_0];
	ld.param.u32 	%r22, [squareSumDouble_param_1];
	ld.param.u64 	%rd4, [squareSumDouble_param_2];
	ld.param.u64 	%rd5, [squareSumDouble_param_3];
	ld.param.u64 	%rd3, [squareSumDouble_param_4];
	cvta.to.global.u64 	%rd1, %rd5;
	cvta.to.global.u64 	%rd2, %rd4;
	mov.u32 	%r1, %tid.x;
	mul.lo.s32 	%r2, %r22, %r21;
	setp.ge.u32 	%p1, %r1, %r2;
	mov.f32 	%f193, 0f00000000;
	mov.f32 	%f194, %f193;
	mov.f32 	%f195, %f193;
	@%p1 bra 	$L__BB1_13;
	not.b32 	%r23, %r1;
	add.s32 	%r3, %r2, %r23;
	shr.u32 	%r24, %r3, 7;
	add.s32 	%r4, %r24, 1;
	and.b32  	%r5, %r4, 7;
	setp.lt.u32 	%p2, %r3, 896;
	mov.f32 	%f195, 0f00000000;
	mov.u32 	%r46, %r1;
	mov.f32 	%f194, %f195;
	mov.f32 	%f193, %f195;
	@%p2 bra 	$L__BB1_5;
	add.s32 	%r44, %r1, 512;
	and.b32  	%r25, %r4, 67108856;
	neg.s32 	%r43, %r25;
	mov.f32 	%f195, 0f00000000;
$L__BB1_3:
	.pragma "nounroll";
	add.s32 	%r26, %r44, -512;
	mul.wide.u32 	%rd6, %r26, 4;
	add.s64 	%rd7, %rd2, %rd6;
	ld.global.f32 	%f41, [%rd7];
	add.s64 	%rd8, %rd1, %rd6;
	ld.global.f32 	%f42, [%rd8];
	fma.rn.f32 	%f43, %f41, %f41, %f193;
	fma.rn.f32 	%f44, %f42, %f42, %f194;
	fma.rn.f32 	%f45, %f41, %f42, %f195;
	add.s32 	%r27, %r44, -384;
	mul.wide.u32 	%rd9, %r27, 4;
	add.s64 	%rd10, %rd2, %rd9;
	ld.global.f32 	%f46, [%rd10];
	add.s64 	%rd11, %rd1, %rd9;
	ld.global.f32 	%f47, [%rd11];
	fma.rn.f32 	%f48, %f46, %f46, %f43;
	fma.rn.f32 	%f49, %f47, %f47, %f44;
	fma.rn.f32 	%f50, %f46, %f47, %f45;
	add.s32 	%r28, %r44, -256;
	mul.wide.u32 	%rd12, %r28, 4;
	add.s64 	%rd13, %rd2, %rd12;
	ld.global.f32 	%f51, [%rd13];
	add.s64 	%rd14, %rd1, %rd12;
	ld.global.f32 	%f52, [%rd14];
	fma.rn.f32 	%f53, %f51, %f51, %f48;
	fma.rn.f32 	%f54, %f52, %f52, %f49;
	fma.rn.f32 	%f55, %f51, %f52, %f50;
	add.s32 	%r29, %r44, -128;
	mul.wide.u32 	%rd15, %r29, 4;
	add.s64 	%rd16, %rd2, %rd15;
	ld.global.f32 	%f56, [%rd16];
	add.s64 	%rd17, %rd1, %rd15;
	ld.global.f32 	%f57, [%rd17];
	fma.rn.f32 	%f58, %f56, %f56, %f53;
	fma.rn.f32 	%f59, %f57, %f57, %f54;
	fma.rn.f32 	%f60, %f56, %f57, %f55;
	add.s32 	%r30, %r44, 384;
	mul.wide.u32 	%rd18, %r44, 4;
	add.s64 	%rd19, %rd2, %rd18;
	ld.global.f32 	%f61, [%rd19];
	add.s64 	%rd20, %rd1, %rd18;
	ld.global.f32 	%f62, [%rd20];
	fma.rn.f32 	%f63, %f61, %f61, %f58;
	fma.rn.f32 	%f64, %f62, %f62, %f59;
	fma.rn.f32 	%f65, %f61, %f62, %f60;
	add.s32 	%r31, %r44, 128;
	mul.wide.u32 	%rd21, %r31, 4;
	add.s64 	%rd22, %rd2, %rd21;
	ld.global.f32 	%f66, [%rd22];
	add.s64 	%rd23, %rd1, %rd21;
	ld.global.f32 	%f67, [%rd23];
	fma.rn.f32 	%f68, %f66, %f66, %f63;
	fma.rn.f32 	%f69, %f67, %f67, %f64;
	fma.rn.f32 	%f70, %f66, %f67, %f65;
	add.s32 	%r32, %r44, 256;
	mul.wide.u32 	%rd24, %r32, 4;
	add.s64 	%rd25, %rd2, %rd24;
	ld.global.f32 	%f71, [%rd25];
	add.s64 	%rd26, %rd1, %rd24;
	ld.global.f32 	%f72, [%rd26];
	fma.rn.f32 	%f73, %f71, %f71, %f68;
	fma.rn.f32 	%f74, %f72, %f72, %f69;
	fma.rn.f32 	%f75, %f71, %f72, %f70;
	mul.wide.u32 	%rd27, %r30, 4;
	add.s64 	%rd28, %rd2, %rd27;
	ld.global.f32 	%f76, [%rd28];
	add.s64 	%rd29, %rd1, %rd27;
	ld.global.f32 	%f77, [%rd29];
	fma.rn.f32 	%f193, %f76, %f76, %f73;
	fma.rn.f32 	%f194, %f77, %f77, %f74;
	fma.rn.f32 	%f195, %f76, %f77, %f75;
	add.s32 	%r44, %r44, 1024;
	add.s32 	%r43, %r43, 8;
	setp.ne.s32 	%p3, %r43, 0;
	@%p3 bra 	$L__BB1_3;
	add.s32 	%r46, %r44, -512;
$L__BB1_5:
	setp.eq.s32 	%p4, %r5, 0;
	@%p4 bra 	$L__BB1_13;
	setp.lt.u32 	%p5, %r5, 4;
	@%p5 bra 	$L__BB1_8;
	mul.wide.u32 	%rd30, %r46, 4;
	add.s64 	%rd31, %rd2, %rd30;
	ld.global.f32 	%f79, [%rd31];
	add.s64 	%rd32, %rd1, %rd30;
	ld.global.f32 	%f80, [%rd32];
	fma.rn.f32 	%f81, %f79, %f79, %f193;
	fma.rn.f32 	%f82, %f80, %f80, %f194;
	fma.rn.f32 	%f83, %f79, %f80, %f195;
	add.s32 	%r33, %r46, 128;
	mul.wide.u32 	%rd33, %r33, 4;
	add.s64 	%rd34, %rd2, %rd33;
	ld.global.f32 	%f84, [%rd34];
	add.s64 	%rd35, %rd1, %rd33;
	ld.global.f32 	%f85, [%rd35];
	fma.rn.f32 	%f86, %f84, %f84, %f81;
	fma.rn.f32 	%f87, %f85, %f85, %f82;
	fma.rn.f32 	%f88, %f84, %f85, %f83;
	add.s32 	%r34, %r46, 256;
	mul.wide.u32 	%rd36, %r34, 4;
	add.s64 	%rd37, %rd2, %rd36;
	ld.global.f32 	%f89, [%rd37];
	add.s64 	%rd38, %rd1, %rd36;
	ld.global.f32 	%f90, [%rd38];
	fma.rn.f32 	%f91, %f89, %f89, %f86;
	fma.rn.f32 	%f92, %f90, %f90, %f87;
	fma.rn.f32 	%f93, %f89, %f90, %f88;
	add.s32 	%r35, %r46, 384;
	mul.wide.u32 	%rd39, %r35, 4;
	add.s64 	%rd40, %rd2, %rd39;
	ld.global.f32 	%f94, [%rd40];
	add.s64 	%rd41, %rd1, %rd39;
	ld.global.f32 	%f95, [%rd41];
	fma.rn.f32 	%f193, %f94, %f94, %f91;
	fma.rn.f32 	%f194, %f95, %f95, %f92;
	fma.rn.f32 	%f195, %f94, %f95, %f93;
	add.s32 	%r46, %r46, 512;
$L__BB1_8:
	and.b32  	%r36, %r4, 3;
	setp.eq.s32 	%p6, %r36, 0;
	@%p6 bra 	$L__BB1_13;
	setp.eq.s32 	%p7, %r36, 1;
	@%p7 bra 	$L__BB1_11;
	mul.wide.u32 	%rd42, %r46, 4;
	add.s64 	%rd43, %rd2, %rd42;
	ld.global.f32 	%f97, [%rd43];
	add.s64 	%rd44, %rd1, %rd42;
	ld.global.f32 	%f98, [%rd44];
	fma.rn.f32 	%f99, %f97, %f97, %f193;
	fma.rn.f32 	%f100, %f98, %f98, %f194;
	fma.rn.f32 	%f101, %f97, %f98, %f195;
	add.s32 	%r37, %r46, 128;
	mul.wide.u32 	%rd45, %r37, 4;
	add.s64 	%rd46, %rd2, %rd45;
	ld.global.f32 	%f102, [%rd46];
	add.s64 	%rd47, %rd1, %rd45;
	ld.global.f32 	%f103, [%rd47];
	fma.rn.f32 	%f193, %f102, %f102, %f99;
	fma.rn.f32 	%f194, %f103, %f103, %f100;
	fma.rn.f32 	%f195, %f102, %f103, %f101;
	add.s32 	%r46, %r46, 256;
$L__BB1_11:
	and.b32  	%r38, %r3, 128;
	setp.ne.s32 	%p8, %r38, 0;
	@%p8 bra 	$L__BB1_13;
	mul.wide.u32 	%rd48, %r46, 4;
	add.s64 	%rd49, %rd2, %rd48;
	ld.global.f32 	%f104, [%rd49];
	add.s64 	%rd50, %rd1, %rd48;
	ld.global.f32 	%f105, [%rd50];
	fma.rn.f32 	%f193, %f104, %f104, %f193;
	fma.rn.f32 	%f194, %f105, %f105, %f194;
	fma.rn.f32 	%f195, %f104, %f105, %f195;
$L__BB1_13:
	shl.b32 	%r39, %r1, 2;
	mov.u32 	%r40, _ZZ15squareSumDoubleE6snorm1;
	add.s32 	%r18, %r40, %r39;
	st.shared.f32 	[%r18], %f193;
	mov.u32 	%r41, _ZZ15squareSumDoubleE6snorm2;
	add.s32 	%r19, %r41, %r39;
	st.shared.f32 	[%r19], %f194;
	mov.u32 	%r42, _ZZ15squareSumDoubleE4sdot;
	add.s32 	%r20, %r42, %r39;
	st.shared.f32 	[%r20], %f195;
	bar.sync 	0;
	setp.gt.u32 	%p9, %r1, 63;
	@%p9 bra 	$L__BB1_15;
	ld.shared.f32 	%f106, [%r18+256];
	ld.shared.f32 	%f107, [%r18];
	add.f32 	%f108, %f106, %f107;
	st.shared.f32 	[%r18], %f108;
	ld.shared.f32 	%f109, [%r19+256];
	ld.shared.f32 	%f110, [%r19];
	add.f32 	%f111, %f109, %f110;
	st.shared.f32 	[%r19], %f111;
	ld.shared.f32 	%f112, [%r20+256];
	ld.shared.f32 	%f113, [%r20];
	add.f32 	%f114, %f112, %f113;
	st.shared.f32 	[%r20], %f114;
$L__BB1_15:
	bar.sync 	0;
	setp.gt.u32 	%p10, %r1, 31;
	@%p10 bra 	$L__BB1_19;
	ld.volatile.shared.f32 	%f115, [%r18+128];
	ld.volatile.shared.f32 	%f116, [%r18];
	add.f32 	%f117, %f115, %f116;
	st.volatile.shared.f32 	[%r18], %f117;
	ld.volatile.shared.f32 	%f118, [%r19+128];
	ld.volatile.shared.f32 	%f119, [%r19];
	add.f32 	%f120, %f118, %f119;
	st.volatile.shared.f32 	[%r19], %f120;
	ld.volatile.shared.f32 	%f121, [%r20+128];
	ld.volatile.shared.f32 	%f122, [%r20];
	add.f32 	%f123, %f121, %f122;
	st.volatile.shared.f32 	[%r20], %f123;
	setp.gt.u32 	%p11, %r1, 15;
	@%p11 bra 	$L__BB1_19;
	ld.volatile.shared.f32 	%f124, [%r18+64];
	ld.volatile.shared.f32 	%f125, [%r18];
	add.f32 	%f126, %f124, %f125;
	st.volatile.shared.f32 	[%r18], %f126;
	ld.volatile.shared.f32 	%f127, [%r19+64];
	ld.volatile.shared.f32 	%f128, [%r19];
	add.f32 	%f129, %f127, %f128;
	st.volatile.shared.f32 	[%r19], %f129;
	ld.volatile.shared.f32 	%f130, [%r20+64];
	ld.volatile.shared.f32 	%f131, [%r20];
	add.f32 	%f132, %f130, %f131;
	st.volatile.shared.f32 	[%r20], %f132;
	ld.volatile.shared.f32 	%f133, [%r18+32];
	ld.volatile.shared.f32 	%f134, [%r18];
	add.f32 	%f135, %f133, %f134;
	st.volatile.shared.f32 	[%r18], %f135;
	ld.volatile.shared.f32 	%f136, [%r19+32];
	ld.volatile.shared.f32 	%f137, [%r19];
	add.f32 	%f138, %f136, %f137;
	st.volatile.shared.f32 	[%r19], %f138;
	ld.volatile.shared.f32 	%f139, [%r20+32];
	ld.volatile.shared.f32 	%f140, [%r20];
	add.f32 	%f141, %f139, %f140;
	st.volatile.shared.f32 	[%r20], %f141;
	ld.volatile.shared.f32 	%f142, [%r18+16];
	ld.volatile.shared.f32 	%f143, [%r18];
	add.f32 	%f144, %f142, %f143;
	st.volatile.shared.f32 	[%r18], %f144;
	ld.volatile.shared.f32 	%f145, [%r19+16];
	ld.volatile.shared.f32 	%f146, [%r19];
	add.f32 	%f147, %f145, %f146;
	st.volatile.shared.f32 	[%r19], %f147;
	ld.volatile.shared.f32 	%f148, [%r20+16];
	ld.volatile.shared.f32 	%f149, [%r20];
	add.f32 	%f150, %f148, %f149;
	st.volatile.shared.f32 	[%r20], %f150;
	ld.volatile.shared.f32 	%f151, [%r18+8];
	ld.volatile.shared.f32 	%f152, [%r18];
	add.f32 	%f153, %f151, %f152;
	st.volatile.shared.f32 	[%r18], %f153;
	ld.volatile.shared.f32 	%f154, [%r19+8];
	ld.volatile.shared.f32 	%f155, [%r19];
	add.f32 	%f156, %f154, %f155;
	st.volatile.shared.f32 	[%r19], %f156;
	ld.volatile.shared.f32 	%f157, [%r20+8];
	ld.volatile.shared.f32 	%f158, [%r20];
	add.f32 	%f159, %f157, %f158;
	st.volatile.shared.f32 	[%r20], %f159;
	ld.volatile.shared.f32 	%f160, [%r18+4];
	ld.volatile.shared.f32 	%f161, [%r18];
	add.f32 	%f162, %f160, %f161;
	st.volatile.shared.f32 	[%r18], %f162;
	ld.volatile.shared.f32 	%f163, [%r19+4];
	ld.volatile.shared.f32 	%f164, [%r19];
	add.f32 	%f165, %f163, %f164;
	st.volatile.shared.f32 	[%r19], %f165;
	ld.volatile.shared.f32 	%f166, [%r20+4];
	ld.volatile.shared.f32 	%f167, [%r20];
	add.f32 	%f168, %f166, %f167;
	st.volatile.shared.f32 	[%r20], %f168;
	setp.ne.s32 	%p12, %r1, 0;
	@%p12 bra 	$L__BB1_19;
	cvta.to.global.u64 	%rd51, %rd3;
	ld.volatile.shared.f32 	%f169, [_ZZ15squareSumDoubleE6snorm1];
	st.global.f32 	[%rd51], %f169;
	ld.volatile.shared.f32 	%f170, [_ZZ15squareSumDoubleE6snorm2];
	st.global.f32 	[%rd51+4], %f170;
	ld.volatile.shared.f32 	%f171, [_ZZ15squareSumDoubleE4sdot];
	st.global.f32 	[%rd51+8], %f171;
$L__BB1_19:
	ret;

}


// ===== COMPILED SASS (sm_100) =====

	.target	sm_100

	.elftype	@"ET_EXEC"


//--------------------- .note.nv.tkinfo           --------------------------
	.section	.note.nv.tkinfo,"",@"SHT_NOTE"
	.sectionflags	@"SHF_NOTE_NV_TKINFO"
	.tkinfo
        /*0018*/ 	.word	0x00000002
        /*0030*/ 	.string	""
        /*0030*/ 	.string	"ptxas"
        /*0030*/ 	.string	"Cuda compilation tools, release 13.0, V13.0.88"
        /*0030*/ 	.string	"Build cuda_13.0.r13.0/compiler.36424714_0"
        /*0030*/ 	.string	"-arch sm_100 -m 64 "



//--------------------- .note.nv.cuinfo           --------------------------
	.section	.note.nv.cuinfo,"",@"SHT_NOTE"
	.sectionflags	@"SHF_NOTE_NV_CUINFO"
        /*0018*/ 	.short	0x0002
        /*001a*/ 	.short	0x0064
        /*001c*/ 	.short	0x0082
	.zero		2


//--------------------- .nv.info                  --------------------------
	.section	.nv.info,"",@"SHT_CUDA_INFO"
	.align	4


	//----- nvinfo : EIATTR_REGCOUNT
	.align		4
        /*0000*/ 	.byte	0x04, 0x2f
        /*0002*/ 	.short	(.L_1 - .L_0)
	.align		4
.L_0:
        /*0004*/ 	.word	index@(squareSum)
        /*0008*/ 	.word	0x00000020


	//----- nvinfo : EIATTR_FRAME_SIZE
	.align		4
.L_1:
        /*000c*/ 	.byte	0x04, 0x11
        /*000e*/ 	.short	(.L_3 - .L_2)
	.align		4
.L_2:
        /*0010*/ 	.word	index@(squareSum)
        /*0014*/ 	.word	0x00000000


	//----- nvinfo : EIATTR_REGCOUNT
	.align		4
.L_3:
        /*0018*/ 	.byte	0x04, 0x2f
        /*001a*/ 	.short	(.L_5 - .L_4)
	.align		4
.L_4:
        /*001c*/ 	.word	index@(squareSumDouble)
        /*0020*/ 	.word	0x00000020


	//----- nvinfo : EIATTR_FRAME_SIZE
	.align		4
.L_5:
        /*0024*/ 	.byte	0x04, 0x11
        /*0026*/ 	.short	(.L_7 - .L_6)
	.align		4
.L_6:
        /*0028*/ 	.word	index@(squareSumDouble)
        /*002c*/ 	.word	0x00000000


	//----- nvinfo : EIATTR_MIN_STACK_SIZE
	.align		4
.L_7:
        /*0030*/ 	.byte	0x04, 0x12
        /*0032*/ 	.short	(.L_9 - .L_8)
	.align		4
.L_8:
        /*0034*/ 	.word	index@(squareSumDouble)
        /*0038*/ 	.word	0x00000000


	//----- nvinfo : EIATTR_MIN_STACK_SIZE
	.align		4
.L_9:
        /*003c*/ 	.byte	0x04, 0x12
        /*003e*/ 	.short	(.L_11 - .L_10)
	.align		4
.L_10:
        /*0040*/ 	.word	index@(squareSum)
        /*0044*/ 	.word	0x00000000
.L_11:


//--------------------- .nv.compat                --------------------------
	.section	.nv.compat,"",@"SHT_CUDA_COMPAT_INFO"
	.align	4
        /*0000*/ 	.byte	0x02, 0x09, 0x00, 0x00, 0x02, 0x02, 0x01, 0x00, 0x02, 0x05, 0x05, 0x00, 0x03, 0x07, 0x01, 0x01
        /*0010*/ 	.byte	0x02, 0x03, 0x00, 0x00, 0x02, 0x06, 0x01, 0x00, 0x04, 0x0b, 0x08, 0x00, 0x09, 0x00, 0x00, 0x00
        /*0020*/ 	.byte	0x00, 0x00, 0x00, 0x00


//--------------------- .nv.info.squareSumDouble  --------------------------
	.section	.nv.info.squareSumDouble,"",@"SHT_CUDA_INFO"
	.sectionflags	@""
	.align	4


	//----- nvinfo : EIATTR_CUDA_API_VERSION
	.align		4
        /*0000*/ 	.byte	0x04, 0x37
        /*0002*/ 	.short	(.L_13 - .L_12)
.L_12:
        /*0004*/ 	.word	0x00000082


	//----- nvinfo : EIATTR_KPARAM_INFO
	.align		4
.L_13:
        /*0008*/ 	.byte	0x04, 0x17
        /*000a*/ 	.short	(.L_15 - .L_14)
.L_14:
        /*000c*/ 	.word	0x00000000
        /*0010*/ 	.short	0x0004
        /*0012*/ 	.short	0x0018
        /*0014*/ 	.byte	0x00, 0xf5, 0x21, 0x00


	//----- nvinfo : EIATTR_KPARAM_INFO
	.align		4
.L_15:
        /*0018*/ 	.byte	0x04, 0x17
        /*001a*/ 	.short	(.L_17 - .L_16)
.L_16:
        /*001c*/ 	.word	0x00000000
        /*0020*/ 	.short	0x0003
        /*0022*/ 	.short	0x0010
        /*0024*/ 	.byte	0x00, 0xf5, 0x21, 0x00


	//----- nvinfo : EIATTR_KPARAM_INFO
	.align		4
.L_17:
        /*0028*/ 	.byte	0x04, 0x17
        /*002a*/ 	.short	(.L_19 - .L_18)
.L_18:
        /*002c*/ 	.word	0x00000000
        /*0030*/ 	.short	0x0002
        /*0032*/ 	.short	0x0008
        /*0034*/ 	.byte	0x00, 0xf5, 0x21, 0x00


	//----- nvinfo : EIATTR_KPARAM_INFO
	.align		4
.L_19:
        /*0038*/ 	.byte	0x04, 0x17
        /*003a*/ 	.short	(.L_21 - .L_20)
.L_20:
        /*003c*/ 	.word	0x00000000
        /*0040*/ 	.short	0x0001
        /*0042*/ 	.short	0x0004
        /*0044*/ 	.byte	0x00, 0xf0, 0x11, 0x00


	//----- nvinfo : EIATTR_KPARAM_INFO
	.align		4
.L_21:
        /*0048*/ 	.byte	0x04, 0x17
        /*004a*/ 	.short	(.L_23 - .L_22)
.L_22:
        /*004c*/ 	.word	0x00000000
        /*0050*/ 	.short	0x0000
        /*0052*/ 	.short	0x0000
        /*0054*/ 	.byte	0x00, 0xf0, 0x11, 0x00


	//----- nvinfo : EIATTR_SPARSE_MMA_MASK
	.align		4
.L_23:
        /*0058*/ 	.byte	0x03, 0x50
        /*005a*/ 	.short	0x0000


	//----- nvinfo : EIATTR_MAXREG_COUNT
	.align		4
        /*005c*/ 	.byte	0x03, 0x1b
        /*005e*/ 	.short	0x00ff


	//----- nvinfo : EIATTR_NUM_BARRIERS
	.align		4
        /*0060*/ 	.byte	0x02, 0x4c
        /*0062*/ 	.byte	0x01
	.zero		1


	//----- nvinfo : EIATTR_MERCURY_ISA_VERSION
	.align		4
        /*0064*/ 	.byte	0x03, 0x5f
        /*0066*/ 	.short	0x0101


	//----- nvinfo : EIATTR_VRC_CTA_INIT_COUNT
	.align		4
        /*0068*/ 	.byte	0x02, 0x4a
	.zero		1
	.zero		1


	//----- nvinfo : EIATTR_EXIT_INSTR_OFFSETS
	.align		4
        /*006c*/ 	.byte	0x04, 0x1c
        /*006e*/ 	.short	(.L_25 - .L_24)


	//   ....[0]....
.L_24:
        /*0070*/ 	.word	0x00000c90


	//   ....[1]....
        /*0074*/ 	.word	0x00000d70


	//   ....[2]....
        /*0078*/ 	.word	0x00001150


	//   ....[3]....
        /*007c*/ 	.word	0x000011d0


	//----- nvinfo : EIATTR_CRS_STACK_SIZE
	.align		4
.L_25:
        /*0080*/ 	.byte	0x04, 0x1e
        /*0082*/ 	.short	(.L_27 - .L_26)
.L_26:
        /*0084*/ 	.word	0x00000000


	//----- nvinfo : EIATTR_CBANK_PARAM_SIZE
	.align		4
.L_27:
        /*0088*/ 	.byte	0x03, 0x19
        /*008a*/ 	.short	0x0020


	//----- nvinfo : EIATTR_PARAM_CBANK
	.align		4
        /*008c*/ 	.byte	0x04, 0x0a
        /*008e*/ 	.short	(.L_29 - .L_28)
	.align		4
.L_28:
        /*0090*/ 	.word	index@(.nv.constant0.squareSumDouble)
        /*0094*/ 	.short	0x0380
        /*0096*/ 	.short	0x0020


	//----- nvinfo : EIATTR_SW_WAR
	.align		4
.L_29:
        /*0098*/ 	.byte	0x04, 0x36
        /*009a*/ 	.short	(.L_31 - .L_30)
.L_30:
        /*009c*/ 	.word	0x00000008
.L_31:


//--------------------- .nv.info.squareSum        --------------------------
	.section	.nv.info.squareSum,"",@"SHT_CUDA_INFO"
	.sectionflags	@""
	.align	4


	//----- nvinfo : EIATTR_CUDA_API_VERSION
	.align		4
        /*0000*/ 	.byte	0x04, 0x37
        /*0002*/ 	.short	(.L_33 - .L_32)
.L_32:
        /*0004*/ 	.word	0x00000082


	//----- nvinfo : EIATTR_KPARAM_INFO
	.align		4
.L_33:
        /*0008*/ 	.byte	0x04, 0x17
        /*000a*/ 	.short	(.L_35 - .L_34)
.L_34:
        /*000c*/ 	.word	0x00000000
        /*0010*/ 	.short	0x0003
        /*0012*/ 	.short	0x0010
        /*0014*/ 	.byte	0x00, 0xf5, 0x21, 0x00


	//----- nvinfo : EIATTR_KPARAM_INFO
	.align		4
.L_35:
        /*0018*/ 	.byte	0x04, 0x17
        /*001a*/ 	.short	(.L_37 - .L_36)
.L_36:
        /*001c*/ 	.word	0x00000000
        /*0020*/ 	.short	0x0002
        /*0022*/ 	.short	0x0008
        /*0024*/ 	.byte	0x00, 0xf5, 0x21, 0x00


	//----- nvinfo : EIATTR_KPARAM_INFO
	.align		4
.L_37:
        /*0028*/ 	.byte	0x04, 0x17
        /*002a*/ 	.short	(.L_39 - .L_38)
.L_38:
        /*002c*/ 	.word	0x00000000
        /*0030*/ 	.short	0x0001
        /*0032*/ 	.short	0x0004
        /*0034*/ 	.byte	0x00, 0xf0, 0x11, 0x00


	//----- nvinfo : EIATTR_KPARAM_INFO
	.align		4
.L_39:
        /*0038*/ 	.byte	0x04, 0x17
        /*003a*/ 	.short	(.L_41 - .L_40)
.L_40:
        /*003c*/ 	.word	0x00000000
        /*0040*/ 	.short	0x0000
        /*0042*/ 	.short	0x0000
        /*0044*/ 	.byte	0x00, 0xf0, 0x11, 0x00


	//----- nvinfo : EIATTR_SPARSE_MMA_MASK
	.align		4
.L_41:
        /*0048*/ 	.byte	0x03, 0x50
        /*004a*/ 	.short	0x0000


	//----- nvinfo : EIATTR_MAXREG_COUNT
	.align		4
        /*004c*/ 	.byte	0x03, 0x1b
        /*004e*/ 	.short	0x00ff


	//----- nvinfo : EIATTR_NUM_BARRIERS
	.align		4
        /*0050*/ 	.byte	0x02, 0x4c
        /*0052*/ 	.byte	0x01
	.zero		1


	//----- nvinfo : EIATTR_MERCURY_ISA_VERSION
	.align		4
        /*0054*/ 	.byte	0x03, 0x5f
        /*0056*/ 	.short	0x0101


	//----- nvinfo : EIATTR_VRC_CTA_INIT_COUNT
	.align		4
        /*0058*/ 	.byte	0x02, 0x4a
	.zero		1
	.zero		1


	//----- nvinfo : EIATTR_EXIT_INSTR_OFFSETS
	.align		4
        /*005c*/ 	.byte	0x04, 0x1c
        /*005e*/ 	.short	(.L_43 - .L_42)


	//   ....[0]....
.L_42:
        /*0060*/ 	.word	0x00000b70


	//   ....[1]....
        /*0064*/ 	.word	0x00000bd0


	//   ....[2]....
        /*0068*/ 	.word	0x00000d30


	//   ....[3]....
        /*006c*/ 	.word	0x00000d70


	//----- nvinfo : EIATTR_CRS_STACK_SIZE
	.align		4
.L_43:
        /*0070*/ 	.byte	0x04, 0x1e
        /*0072*/ 	.short	(.L_45 - .L_44)
.L_44:
        /*0074*/ 	.word	0x00000000


	//----- nvinfo : EIATTR_CBANK_PARAM_SIZE
	.align		4
.L_45:
        /*0078*/ 	.byte	0x03, 0x19
        /*007a*/ 	.short	0x0018


	//----- nvinfo : EIATTR_PARAM_CBANK
	.align		4
        /*007c*/ 	.byte	0x04, 0x0a
        /*007e*/ 	.short	(.L_47 - .L_46)
	.align		4
.L_46:
        /*0080*/ 	.word	index@(.nv.constant0.squareSum)
        /*0084*/ 	.short	0x0380
        /*0086*/ 	.short	0x0018


	//----- nvinfo : EIATTR_SW_WAR
	.align		4
.L_47:
        /*0088*/ 	.byte	0x04, 0x36
        /*008a*/ 	.short	(.L_49 - .L_48)
.L_48:
        /*008c*/ 	.word	0x00000008
.L_49:


//--------------------- .nv.callgraph             --------------------------
	.section	.nv.callgraph,"",@"SHT_CUDA_CALLGRAPH"
	.align	4
	.sectionentsize	8
	.align		4
        /*0000*/ 	.word	0x00000000
	.align		4
        /*0004*/ 	.word	0xffffffff
	.align		4
        /*0008*/ 	.word	0x00000000
	.align		4
        /*000c*/ 	.word	0xfffffffe
	.align		4
        /*0010*/ 	.word	0x00000000
	.align		4
        /*0014*/ 	.word	0xfffffffd
	.align		4
        /*0018*/ 	.word	0x00000000
	.align		4
        /*001c*/ 	.word	0xfffffffc


//--------------------- .text.squareSumDouble     --------------------------
	.section	.text.squareSumDouble,"ax",@progbits
	.align	128
        .global         squareSumDouble
        .type           squareSumDouble,@function
        .size           squareSumDouble,(.L_x_23 - squareSumDouble)
        .other          squareSumDouble,@"STO_CUDA_ENTRY STV_DEFAULT"
squareSumDouble:
.text.squareSumDouble:
[----:B------:R-:W-:Y:S01]  /*0000*/  LDC R1, c[0x0][0x37c] ;  /* 0x0000df00ff017b82 */ /* 0x000fe20000000800 */
[----:B------:R-:W0:Y:S01]  /*0010*/  S2R R0, SR_TID.X ;  /* 0x0000000000007919 */ /* 0x000e220000002100 */
[----:B------:R-:W1:Y:S01]  /*0020*/  LDCU.64 UR4, c[0x0][0x380] ;  /* 0x00007000ff0477ac */ /* 0x000e620008000a00 */
[----:B------:R-:W-:Y:S01]  /*0030*/  BSSY.RECONVERGENT B0, `(.L_x_0) ;  /* 0x00000a5000007945 */ /* 0x000fe20003800200 */
[----:B------:R-:W-:Y:S01]  /*0040*/  HFMA2 R2, -RZ, RZ, 0, 0 ;  /* 0x00000000ff027431 */ /* 0x000fe200000001ff */
[----:B------:R-:W-:Y:S01]  /*0050*/  CS2R R8, SRZ ;  /* 0x0000000000087805 */ /* 0x000fe2000001ff00 */
[----:B------:R-:W2:Y:S01]  /*0060*/  LDCU.64 UR8, c[0x0][0x358] ;  /* 0x00006b00ff0877ac */ /* 0x000ea20008000a00 */
[----:B-1----:R-:W-:-:S06]  /*0070*/  UIMAD UR4, UR5, UR4, URZ ;  /* 0x00000004050472a4 */ /* 0x002fcc000f8e02ff */
[----:B0-----:R-:W-:-:S13]  /*0080*/  ISETP.GE.U32.AND P0, PT, R0, UR4, PT ;  /* 0x0000000400007c0c */ /* 0x001fda000bf06070 */
[----:B--2---:R-:W-:Y:S05]  /*0090*/  @P0 BRA `(.L_x_1) ;  /* 0x0000000800780947 */ /* 0x004fea0003800000 */
[-C--:B------:R-:W-:Y:S01]  /*00a0*/  LOP3.LUT R5, RZ, R0.reuse, RZ, 0x33, !PT ;  /* 0x00000000ff057212 */ /* 0x080fe200078e33ff */
[----:B------:R-:W-:Y:S01]  /*00b0*/  BSSY.RECONVERGENT B1, `(.L_x_2) ;  /* 0x0000055000017945 */ /* 0x000fe20003800200 */
[----:B------:R-:W-:Y:S02]  /*00c0*/  MOV R2, RZ ;  /* 0x000000ff00027202 */ /* 0x000fe40000000f00 */
[----:B------:R-:W-:Y:S02]  /*00d0*/  CS2R R8, SRZ ;  /* 0x0000000000087805 */ /* 0x000fe4000001ff00 */
[----:B------:R-:W-:Y:S02]  /*00e0*/  IADD3 R5, PT, PT, R5, UR4, RZ ;  /* 0x0000000405057c10 */ /* 0x000fe4000fffe0ff */
[----:B------:R-:W-:Y:S02]  /*00f0*/  MOV R3, R0 ;  /* 0x0000000000037202 */ /* 0x000fe40000000f00 */
[----:B------:R-:W-:-:S02]  /*0100*/  ISETP.GE.U32.AND P0, PT, R5, 0x380, PT ;  /* 0x000003800500780c */ /* 0x000fc40003f06070 */
[----:B------:R-:W-:-:S04]  /*0110*/  LEA.HI R6, R5, 0x1, RZ, 0x19 ;  /* 0x0000000105067811 */ /* 0x000fc800078fc8ff */
[----:B------:R-:W-:-:S07]  /*0120*/  LOP3.LUT R7, R6, 0x7, RZ, 0xc0, !PT ;  /* 0x0000000706077812 */ /* 0x000fce00078ec0ff */
[----:B------:R-:W-:Y:S05]  /*0130*/  @!P0 BRA `(.L_x_3) ;  /* 0x0000000400308947 */ /* 0x000fea0003800000 */
[----:B------:R-:W-:Y:S01]  /*0140*/  LOP3.LUT R4, R6, 0x3fffff8, RZ, 0xc0, !PT ;  /* 0x03fffff806047812 */ /* 0x000fe200078ec0ff */
[----:B------:R-:W-:Y:S01]  /*0150*/  BSSY.RECONVERGENT B2, `(.L_x_4) ;  /* 0x0000049000027945 */ /* 0x000fe20003800200 */
[----:B------:R-:W-:Y:S02]  /*0160*/  IADD3 R3, PT, PT, R0, 0x200, RZ ;  /* 0x0000020000037810 */ /* 0x000fe40007ffe0ff */
[----:B------:R-:W-:Y:S02]  /*0170*/  MOV R2, RZ ;  /* 0x000000ff00027202 */ /* 0x000fe40000000f00 */
[----:B------:R-:W-:-:S07]  /*0180*/  IADD3 R4, PT, PT, -R4, RZ, RZ ;  /* 0x000000ff04047210 */ /* 0x000fce0007ffe1ff */
.L_x_5:
[----:B------:R-:W0:Y:S01]  /*0190*/  LDC.64 R16, c[0x0][0x388] ;  /* 0x0000e200ff107b82 */ /* 0x000e220000000a00 */
[----:B------:R-:W-:-:S07]  /*01a0*/  IADD3 R13, PT, PT, R3, -0x200, RZ ;  /* 0xfffffe00030d7810 */ /* 0x000fce0007ffe0ff */
[----:B------:R-:W1:Y:S01]  /*01b0*/  LDC.64 R14, c[0x0][0x390] ;  /* 0x0000e400ff0e7b82 */ /* 0x000e620000000a00 */
[----:B0-----:R-:W-:-:S06]  /*01c0*/  IMAD.WIDE.U32 R24, R13, 0x4, R16 ;  /* 0x000000040d187825 */ /* 0x001fcc00078e0010 */
[----:B------:R-:W2:Y:S01]  /*01d0*/  LDG.E R24, desc[UR8][R24.64] ;  /* 0x0000000818187981 */ /* 0x000ea2000c1e1900 */
[----:B-1----:R-:W-:-:S05]  /*01e0*/  IMAD.WIDE.U32 R12, R13, 0x4, R14 ;  /* 0x000000040d0c7825 */ /* 0x002fca00078e000e */
[----:B------:R0:W3:Y:S01]  /*01f0*/  LDG.E R25, desc[UR8][R12.64] ;  /* 0x000000080c197981 */ /* 0x0000e2000c1e1900 */
[C---:B------:R-:W-:Y:S02]  /*0200*/  IADD3 R27, PT, PT, R3.reuse, -0x100, RZ ;  /* 0xffffff00031b7810 */ /* 0x040fe40007ffe0ff */
[C---:B------:R-:W-:Y:S02]  /*0210*/  IADD3 R19, PT, PT, R3.reuse, -0x180, RZ ;  /* 0xfffffe8003137810 */ /* 0x040fe40007ffe0ff */
[----:B------:R-:W-:Y:S01]  /*0220*/  IADD3 R11, PT, PT, R3, -0x80, RZ ;  /* 0xffffff80030b7810 */ /* 0x000fe20007ffe0ff */
[----:B------:R-:W-:-:S04]  /*0230*/  IMAD.WIDE.U32 R22, R27, 0x4, R16 ;  /* 0x000000041b167825 */ /* 0x000fc800078e0010 */
[C---:B------:R-:W-:Y:S02]  /*0240*/  IMAD.WIDE.U32 R28, R19.reuse, 0x4, R16 ;  /* 0x00000004131c7825 */ /* 0x040fe400078e0010 */
[----:B------:R-:W4:Y:S02]  /*0250*/  LDG.E R22, desc[UR8][R22.64] ;  /* 0x0000000816167981 */ /* 0x000f24000c1e1900 */
[----:B------:R-:W-:Y:S02]  /*0260*/  IMAD.WIDE.U32 R18, R19, 0x4, R14 ;  /* 0x0000000413127825 */ /* 0x000fe400078e000e */
[----:B------:R1:W5:Y:S02]  /*0270*/  LDG.E R10, desc[UR8][R28.64] ;  /* 0x000000081c0a7981 */ /* 0x000364000c1e1900 */
[----:B------:R-:W-:-:S04]  /*0280*/  IMAD.WIDE.U32 R20, R11, 0x4, R16 ;  /* 0x000000040b147825 */ /* 0x000fc800078e0010 */
[----:B------:R-:W-:Y:S01]  /*0290*/  IMAD.WIDE.U32 R26, R27, 0x4, R14 ;  /* 0x000000041b1a7825 */ /* 0x000fe200078e000e */
[----:B------:R1:W4:Y:S03]  /*02a0*/  LDG.E R23, desc[UR8][R18.64] ;  /* 0x0000000812177981 */ /* 0x000326000c1e1900 */
[C---:B0-----:R-:W-:Y:S01]  /*02b0*/  IMAD.WIDE.U32 R12, R3.reuse, 0x4, R16 ;  /* 0x00000004030c7825 */ /* 0x041fe200078e0010 */
[----:B-1----:R-:W-:Y:S01]  /*02c0*/  IADD3 R29, PT, PT, R3, 0x80, RZ ;  /* 0x00000080031d7810 */ /* 0x002fe20007ffe0ff */
[----:B------:R-:W4:Y:S04]  /*02d0*/  LDG.E R20, desc[UR8][R20.64] ;  /* 0x0000000814147981 */ /* 0x000f28000c1e1900 */
[----:B------:R-:W4:Y:S01]  /*02e0*/  LDG.E R12, desc[UR8][R12.64] ;  /* 0x000000080c0c7981 */ /* 0x000f22000c1e1900 */
[----:B------:R-:W-:-:S03]  /*02f0*/  IMAD.WIDE.U32 R18, R11, 0x4, R14 ;  /* 0x000000040b127825 */ /* 0x000fc600078e000e */
[----:B------:R0:W4:Y:S04]  /*0300*/  LDG.E R21, desc[UR8][R26.64] ;  /* 0x000000081a157981 */ /* 0x000128000c1e1900 */
[----:B------:R1:W4:Y:S01]  /*0310*/  LDG.E R13, desc[UR8][R18.64] ;  /* 0x00000008120d7981 */ /* 0x000322000c1e1900 */
[----:B0-----:R-:W-:-:S04]  /*0320*/  IMAD.WIDE.U32 R26, R29, 0x4, R16 ;  /* 0x000000041d1a7825 */ /* 0x001fc800078e0010 */
[----:B------:R-:W-:Y:S01]  /*0330*/  IMAD.WIDE.U32 R28, R29, 0x4, R14 ;  /* 0x000000041d1c7825 */ /* 0x000fe200078e000e */
[C---:B-1----:R-:W-:Y:S01]  /*0340*/  IADD3 R19, PT, PT, R3.reuse, 0x100, RZ ;  /* 0x0000010003137810 */ /* 0x042fe20007ffe0ff */
[----:B------:R0:W4:Y:S02]  /*0350*/  LDG.E R11, desc[UR8][R26.64] ;  /* 0x000000081a0b7981 */ /* 0x000124000c1e1900 */
[----:B0-----:R-:W-:Y:S01]  /*0360*/  IADD3 R27, PT, PT, R3, 0x180, RZ ;  /* 0x00000180031b7810 */ /* 0x001fe20007ffe0ff */
[C---:B--2---:R-:W-:Y:S01]  /*0370*/  FFMA R9, R24.reuse, R24, R9 ;  /* 0x0000001818097223 */ /* 0x044fe20000000009 */
[-C--:B---3--:R-:W-:Y:S01]  /*0380*/  FFMA R2, R24, R25.reuse, R2 ;  /* 0x0000001918027223 */ /* 0x088fe20000000002 */
[----:B------:R-:W-:Y:S01]  /*0390*/  FFMA R8, R25, R25, R8 ;  /* 0x0000001919087223 */ /* 0x000fe20000000008 */
[----:B------:R-:W-:-:S06]  /*03a0*/  IMAD.WIDE.U32 R24, R3, 0x4, R14 ;  /* 0x0000000403187825 */ /* 0x000fcc00078e000e */
[----:B------:R-:W2:Y:S04]  /*03b0*/  LDG.E R25, desc[UR8][R24.64] ;  /* 0x0000000818197981 */ /* 0x000ea8000c1e1900 */
[----:B------:R0:W3:Y:S02]  /*03c0*/  LDG.E R24, desc[UR8][R28.64] ;  /* 0x000000081c187981 */ /* 0x0000e4000c1e1900 */
[----:B0-----:R-:W-:-:S04]  /*03d0*/  IMAD.WIDE.U32 R28, R19, 0x4, R16 ;  /* 0x00000004131c7825 */ /* 0x001fc800078e0010 */
[----:B------:R-:W-:Y:S01]  /*03e0*/  IMAD.WIDE.U32 R18, R19, 0x4, R14 ;  /* 0x0000000413127825 */ /* 0x000fe200078e000e */
[----:B------:R-:W3:Y:S03]  /*03f0*/  LDG.E R26, desc[UR8][R28.64] ;  /* 0x000000081c1a7981 */ /* 0x000ee6000c1e1900 */
[C---:B------:R-:W-:Y:S02]  /*0400*/  IMAD.WIDE.U32 R16, R27.reuse, 0x4, R16 ;  /* 0x000000041b107825 */ /* 0x040fe400078e0010 */
[----:B------:R-:W3:Y:S02]  /*0410*/  LDG.E R19, desc[UR8][R18.64] ;  /* 0x0000000812137981 */ /* 0x000ee4000c1e1900 */
[----:B------:R-:W-:Y:S02]  /*0420*/  IMAD.WIDE.U32 R14, R27, 0x4, R14 ;  /* 0x000000041b0e7825 */ /* 0x000fe400078e000e */
[----:B------:R-:W3:Y:S04]  /*0430*/  LDG.E R16, desc[UR8][R16.64] ;  /* 0x0000000810107981 */ /* 0x000ee8000c1e1900 */
[----:B------:R-:W3:Y:S01]  /*0440*/  LDG.E R15, desc[UR8][R14.64] ;  /* 0x000000080e0f7981 */ /* 0x000ee2000c1e1900 */
[C---:B-----5:R-:W-:Y:S01]  /*0450*/  FFMA R9, R10.reuse, R10, R9 ;  /* 0x0000000a0a097223 */ /* 0x060fe20000000009 */
[-C--:B----4-:R-:W-:Y:S01]  /*0460*/  FFMA R2, R10, R23.reuse, R2 ;  /* 0x000000170a027223 */ /* 0x090fe20000000002 */
[----:B------:R-:W-:-:S02]  /*0470*/  FFMA R8, R23, R23, R8 ;  /* 0x0000001717087223 */ /* 0x000fc40000000008 */
[C---:B------:R-:W-:Y:S01]  /*0480*/  FFMA R9, R22.reuse, R22, R9 ;  /* 0x0000001616097223 */ /* 0x040fe20000000009 */
[-C--:B------:R-:W-:Y:S01]  /*0490*/  FFMA R2, R22, R21.reuse, R2 ;  /* 0x0000001516027223 */ /* 0x080fe20000000002 */
[----:B------:R-:W-:Y:S01]  /*04a0*/  FFMA R8, R21, R21, R8 ;  /* 0x0000001515087223 */ /* 0x000fe20000000008 */
[----:B------:R-:W-:Y:S01]  /*04b0*/  IADD3 R4, PT, PT, R4, 0x8, RZ ;  /* 0x0000000804047810 */ /* 0x000fe20007ffe0ff */
[C---:B------:R-:W-:Y:S01]  /*04c0*/  FFMA R9, R20.reuse, R20, R9 ;  /* 0x0000001414097223 */ /* 0x040fe20000000009 */
[-C--:B------:R-:W-:Y:S01]  /*04d0*/  FFMA R2, R20, R13.reuse, R2 ;  /* 0x0000000d14027223 */ /* 0x080fe20000000002 */
[----:B------:R-:W-:Y:S01]  /*04e0*/  FFMA R8, R13, R13, R8 ;  /* 0x0000000d0d087223 */ /* 0x000fe20000000008 */
[----:B------:R-:W-:Y:S01]  /*04f0*/  ISETP.NE.AND P0, PT, R4, RZ, PT ;  /* 0x000000ff0400720c */ /* 0x000fe20003f05270 */
[----:B------:R-:W-:-:S04]  /*0500*/  FFMA R10, R12, R12, R9 ;  /* 0x0000000c0c0a7223 */ /* 0x000fc80000000009 */
[----:B------:R-:W-:Y:S01]  /*0510*/  FFMA R13, R11, R11, R10 ;  /* 0x0000000b0b0d7223 */ /* 0x000fe2000000000a */
[----:B------:R-:W-:Y:S01]  /*0520*/  IADD3 R3, PT, PT, R3, 0x400, RZ ;  /* 0x0000040003037810 */ /* 0x000fe20007ffe0ff */
[-C--:B--2---:R-:W-:Y:S01]  /*0530*/  FFMA R9, R12, R25.reuse, R2 ;  /* 0x000000190c097223 */ /* 0x084fe20000000002 */
[----:B------:R-:W-:-:S03]  /*0540*/  FFMA R25, R25, R25, R8 ;  /* 0x0000001919197223 */ /* 0x000fc60000000008 */
[-C--:B---3--:R-:W-:Y:S01]  /*0550*/  FFMA R2, R11, R24.reuse, R9 ;  /* 0x000000180b027223 */ /* 0x088fe20000000009 */
[----:B------:R-:W-:Y:S01]  /*0560*/  FFMA R24, R24, R24, R25 ;  /* 0x0000001818187223 */ /* 0x000fe20000000019 */
[C---:B------:R-:W-:Y:S02]  /*0570*/  FFMA R13, R26.reuse, R26, R13 ;  /* 0x0000001a1a0d7223 */ /* 0x040fe4000000000d */
[-C--:B------:R-:W-:Y:S01]  /*0580*/  FFMA R2, R26, R19.reuse, R2 ;  /* 0x000000131a027223 */ /* 0x080fe20000000002 */
[----:B------:R-:W-:Y:S01]  /*0590*/  FFMA R24, R19, R19, R24 ;  /* 0x0000001313187223 */ /* 0x000fe20000000018 */
[C---:B------:R-:W-:Y:S02]  /*05a0*/  FFMA R9, R16.reuse, R16, R13 ;  /* 0x0000001010097223 */ /* 0x040fe4000000000d */
[-C--:B------:R-:W-:Y:S01]  /*05b0*/  FFMA R2, R16, R15.reuse, R2 ;  /* 0x0000000f10027223 */ /* 0x080fe20000000002 */
[----:B------:R-:W-:Y:S01]  /*05c0*/  FFMA R8, R15, R15, R24 ;  /* 0x0000000f0f087223 */ /* 0x000fe20000000018 */
[----:B------:R-:W-:Y:S06]  /*05d0*/  @P0 BRA `(.L_x_5) ;  /* 0xfffffff800ec0947 */ /* 0x000fec000383ffff */
[----:B------:R-:W-:Y:S05]  /*05e0*/  BSYNC.RECONVERGENT B2 ;  /* 0x0000000000027941 */ /* 0x000fea0003800200 */
.L_x_4:
[----:B------:R-:W-:-:S07]  /*05f0*/  IADD3 R3, PT, PT, R3, -0x200, RZ ;  /* 0xfffffe0003037810 */ /* 0x000fce0007ffe0ff */
.L_x_3:
[----:B------:R-:W-:Y:S05]  /*0600*/  BSYNC.RECONVERGENT B1 ;  /* 0x0000000000017941 */ /* 0x000fea0003800200 */
.L_x_2:
[----:B------:R-:W-:-:S13]  /*0610*/  ISETP.NE.AND P0, PT, R7, RZ, PT ;  /* 0x000000ff0700720c */ /* 0x000fda0003f05270 */
[----:B------:R-:W-:Y:S05]  /*0620*/  @!P0 BRA `(.L_x_1) ;  /* 0x0000000400148947 */ /* 0x000fea0003800000 */
[----:B------:R-:W-:Y:S01]  /*0630*/  ISETP.GE.U32.AND P0, PT, R7, 0x4, PT ;  /* 0x000000040700780c */ /* 0x000fe20003f06070 */
[----:B------:R-:W-:Y:S01]  /*0640*/  BSSY.RECONVERGENT B1, `(.L_x_6) ;  /* 0x0000025000017945 */ /* 0x000fe20003800200 */
[----:B------:R-:W-:-:S11]  /*0650*/  LOP3.LUT P1, R4, R6, 0x3, RZ, 0xc0, !PT ;  /* 0x0000000306047812 */ /* 0x000fd6000782c0ff */
[----:B------:R-:W-:Y:S05]  /*0660*/  @!P0 BRA `(.L_x_7) ;  /* 0x0000000000888947 */ /* 0x000fea0003800000 */
[----:B------:R-:W0:Y:S01]  /*0670*/  LDC.64 R12, c[0x0][0x388] ;  /* 0x0000e200ff0c7b82 */ /* 0x000e220000000a00 */
[C---:B------:R-:W-:Y:S02]  /*0680*/  IADD3 R15, PT, PT, R3.reuse, 0x80, RZ ;  /* 0x00000080030f7810 */ /* 0x040fe40007ffe0ff */
[----:B------:R-:W-:-:S05]  /*0690*/  IADD3 R11, PT, PT, R3, 0x100, RZ ;  /* 0x00000100030b7810 */ /* 0x000fca0007ffe0ff */
[----:B------:R-:W1:Y:S01]  /*06a0*/  LDC.64 R6, c[0x0][0x390] ;  /* 0x0000e400ff067b82 */ /* 0x000e620000000a00 */
[C---:B------:R-:W-:Y:S01]  /*06b0*/  IADD3 R27, PT, PT, R3.reuse, 0x180, RZ ;  /* 0x00000180031b7810 */ /* 0x040fe20007ffe0ff */
[----:B0-----:R-:W-:-:S04]  /*06c0*/  IMAD.WIDE.U32 R24, R3, 0x4, R12 ;  /* 0x0000000403187825 */ /* 0x001fc800078e000c */
[----:B------:R-:W-:Y:S01]  /*06d0*/  IMAD.WIDE.U32 R18, R15, 0x4, R12 ;  /* 0x000000040f127825 */ /* 0x000fe200078e000c */
[----:B------:R-:W2:Y:S03]  /*06e0*/  LDG.E R20, desc[UR8][R24.64] ;  /* 0x0000000818147981 */ /* 0x000ea6000c1e1900 */
[--C-:B-1----:R-:W-:Y:S02]  /*06f0*/  IMAD.WIDE.U32 R22, R3, 0x4, R6.reuse ;  /* 0x0000000403167825 */ /* 0x102fe400078e0006 */
[----:B------:R-:W3:Y:S02]  /*0700*/  LDG.E R18, desc[UR8][R18.64] ;  /* 0x0000000812127981 */ /* 0x000ee4000c1e1900 */
[----:B------:R-:W-:Y:S02]  /*0710*/  IMAD.WIDE.U32 R14, R15, 0x4, R6 ;  /* 0x000000040f0e7825 */ /* 0x000fe400078e0006 */
[----:B------:R-:W4:Y:S02]  /*0720*/  LDG.E R21, desc[UR8][R22.64] ;  /* 0x0000000816157981 */ /* 0x000f24000c1e1900 */
[----:B------:R-:W-:-:S02]  /*0730*/  IMAD.WIDE.U32 R16, R11, 0x4, R12 ;  /* 0x000000040b107825 */ /* 0x000fc400078e000c */
[----:B------:R-:W5:Y:S02]  /*0740*/  LDG.E R15, desc[UR8][R14.64] ;  /* 0x000000080e0f7981 */ /* 0x000f64000c1e1900 */
[----:B------:R-:W-:Y:S02]  /*0750*/  IMAD.WIDE.U32 R10, R11, 0x4, R6 ;  /* 0x000000040b0a7825 */ /* 0x000fe400078e0006 */
[----:B------:R-:W5:Y:S02]  /*0760*/  LDG.E R16, desc[UR8][R16.64] ;  /* 0x0000000810107981 */ /* 0x000f64000c1e1900 */
[C---:B------:R-:W-:Y:S02]  /*0770*/  IMAD.WIDE.U32 R12, R27.reuse, 0x4, R12 ;  /* 0x000000041b0c7825 */ /* 0x040fe400078e000c */
[----:B------:R-:W5:Y:S02]  /*0780*/  LDG.E R11, desc[UR8][R10.64] ;  /* 0x000000080a0b7981 */ /* 0x000f64000c1e1900 */
[----:B------:R-:W-:-:S02]  /*0790*/  IMAD.WIDE.U32 R6, R27, 0x4, R6 ;  /* 0x000000041b067825 */ /* 0x000fc400078e0006 */
[----:B------:R-:W5:Y:S04]  /*07a0*/  LDG.E R12, desc[UR8][R12.64] ;  /* 0x000000080c0c7981 */ /* 0x000f68000c1e1900 */
[----:B------:R-:W5:Y:S01]  /*07b0*/  LDG.E R7, desc[UR8][R6.64] ;  /* 0x0000000806077981 */ /* 0x000f62000c1e1900 */
[----:B------:R-:W-:Y:S01]  /*07c0*/  IADD3 R3, PT, PT, R3, 0x200, RZ ;  /* 0x0000020003037810 */ /* 0x000fe20007ffe0ff */
[----:B--2---:R-:W-:-:S04]  /*07d0*/  FFMA R9, R20, R20, R9 ;  /* 0x0000001414097223 */ /* 0x004fc80000000009 */
[----:B---3--:R-:W-:Y:S01]  /*07e0*/  FFMA R9, R18, R18, R9 ;  /* 0x0000001212097223 */ /* 0x008fe20000000009 */
[-C--:B----4-:R-:W-:Y:S01]  /*07f0*/  FFMA R2, R20, R21.reuse, R2 ;  /* 0x0000001514027223 */ /* 0x090fe20000000002 */
[----:B------:R-:W-:-:S03]  /*0800*/  FFMA R8, R21, R21, R8 ;  /* 0x0000001515087223 */ /* 0x000fc60000000008 */
[-C--:B-----5:R-:W-:Y:S01]  /*0810*/  FFMA R19, R18, R15.reuse, R2 ;  /* 0x0000000f12137223 */ /* 0x0a0fe20000000002 */
[----:B------:R-:W-:Y:S01]  /*0820*/  FFMA R8, R15, R15, R8 ;  /* 0x0000000f0f087223 */ /* 0x000fe20000000008 */
[C---:B------:R-:W-:Y:S02]  /*0830*/  FFMA R9, R16.reuse, R16, R9 ;  /* 0x0000001010097223 */ /* 0x040fe40000000009 */
[-C--:B------:R-:W-:Y:S01]  /*0840*/  FFMA R19, R16, R11.reuse, R19 ;  /* 0x0000000b10137223 */ /* 0x080fe20000000013 */
[----:B------:R-:W-:Y:S01]  /*0850*/  FFMA R8, R11, R11, R8 ;  /* 0x0000000b0b087223 */ /* 0x000fe20000000008 */
[C---:B------:R-:W-:Y:S02]  /*0860*/  FFMA R9, R12.reuse, R12, R9 ;  /* 0x0000000c0c097223 */ /* 0x040fe40000000009 */
[-C--:B------:R-:W-:Y:S01]  /*0870*/  FFMA R2, R12, R7.reuse, R19 ;  /* 0x000000070c027223 */ /* 0x080fe20000000013 */
[----:B------:R-:W-:-:S07]  /*0880*/  FFMA R8, R7, R7, R8 ;  /* 0x0000000707087223 */ /* 0x000fce0000000008 */
.L_x_7:
[----:B------:R-:W-:Y:S05]  /*0890*/  BSYNC.RECONVERGENT B1 ;  /* 0x0000000000017941 */ /* 0x000fea0003800200 */
.L_x_6:
[----:B------:R-:W-:Y:S05]  /*08a0*/  @!P1 BRA `(.L_x_1) ;  /* 0x0000000000749947 */ /* 0x000fea0003800000 */
[----:B------:R-:W-:Y:S02]  /*08b0*/  ISETP.NE.AND P1, PT, R4, 0x1, PT ;  /* 0x000000010400780c */ /* 0x000fe40003f25270 */
[----:B------:R-:W-:-:S11]  /*08c0*/  LOP3.LUT P0, RZ, R5, 0x80, RZ, 0xc0, !PT ;  /* 0x0000008005ff7812 */ /* 0x000fd6000780c0ff */
[----:B------:R-:W0:Y:S01]  /*08d0*/  @P1 LDC.64 R12, c[0x0][0x388] ;  /* 0x0000e200ff0c1b82 */ /* 0x000e220000000a00 */
[----:B------:R-:W-:-:S07]  /*08e0*/  @P1 IADD3 R19, PT, PT, R3, 0x80, RZ ;  /* 0x0000008003131810 */ /* 0x000fce0007ffe0ff */
[----:B------:R-:W1:Y:S08]  /*08f0*/  @P1 LDC.64 R14, c[0x0][0x390] ;  /* 0x0000e400ff0e1b82 */ /* 0x000e700000000a00 */
[----:B------:R-:W2:Y:S08]  /*0900*/  @!P0 LDC.64 R6, c[0x0][0x388] ;  /* 0x0000e200ff068b82 */ /* 0x000eb00000000a00 */
[----:B------:R-:W3:Y:S01]  /*0910*/  @!P0 LDC.64 R4, c[0x0][0x390] ;  /* 0x0000e400ff048b82 */ /* 0x000ee20000000a00 */
[----:B0-----:R-:W-:-:S04]  /*0920*/  @P1 IMAD.WIDE.U32 R16, R3, 0x4, R12 ;  /* 0x0000000403101825 */ /* 0x001fc800078e000c */
[----:B------:R-:W-:Y:S02]  /*0930*/  @P1 IMAD.WIDE.U32 R12, R19, 0x4, R12 ;  /* 0x00000004130c1825 */ /* 0x000fe400078e000c */
[----:B------:R-:W4:Y:S02]  /*0940*/  @P1 LDG.E R16, desc[UR8][R16.64] ;  /* 0x0000000810101981 */ /* 0x000f24000c1e1900 */
[C-C-:B-1----:R-:W-:Y:S01]  /*0950*/  @P1 IMAD.WIDE.U32 R10, R3.reuse, 0x4, R14.reuse ;  /* 0x00000004030a1825 */ /* 0x142fe200078e000e */
[----:B------:R-:W-:Y:S01]  /*0960*/  @P1 IADD3 R3, PT, PT, R3, 0x100, RZ ;  /* 0x0000010003031810 */ /* 0x000fe20007ffe0ff */
[----:B------:R-:W5:Y:S02]  /*0970*/  @P1 LDG.E R12, desc[UR8][R12.64] ;  /* 0x000000080c0c1981 */ /* 0x000f64000c1e1900 */
[----:B------:R-:W-:Y:S02]  /*0980*/  @P1 IMAD.WIDE.U32 R14, R19, 0x4, R14 ;  /* 0x00000004130e1825 */ /* 0x000fe400078e000e */
[----:B------:R-:W5:Y:S02]  /*0990*/  @P1 LDG.E R11, desc[UR8][R10.64] ;  /* 0x000000080a0b1981 */ /* 0x000f64000c1e1900 */
[----:B--2---:R-:W-:-:S02]  /*09a0*/  @!P0 IMAD.WIDE.U32 R6, R3, 0x4, R6 ;  /* 0x0000000403068825 */ /* 0x004fc400078e0006 */
[----:B------:R-:W2:Y:S04]  /*09b0*/  @P1 LDG.E R15, desc[UR8][R14.64] ;  /* 0x000000080e0f1981 */ /* 0x000ea8000c1e1900 */
[----:B------:R-:W2:Y:S01]  /*09c0*/  @!P0 LDG.E R6, desc[UR8][R6.64] ;  /* 0x0000000806068981 */ /* 0x000ea2000c1e1900 */
[----:B---3--:R-:W-:-:S06]  /*09d0*/  @!P0 IMAD.WIDE.U32 R4, R3, 0x4, R4 ;  /* 0x0000000403048825 */ /* 0x008fcc00078e0004 */
[----:B------:R-:W3:Y:S01]  /*09e0*/  @!P0 LDG.E R5, desc[UR8][R4.64] ;  /* 0x0000000804058981 */ /* 0x000ee2000c1e1900 */
[C---:B----4-:R-:W-:Y:S01]  /*09f0*/  @P1 FFMA R3, R16.reuse, R16, R9 ;  /* 0x0000001010031223 */ /* 0x050fe20000000009 */
[-C--:B-----5:R-:W-:Y:S01]  /*0a00*/  @P1 FFMA R18, R16, R11.reuse, R2 ;  /* 0x0000000b10121223 */ /* 0x0a0fe20000000002 */
[----:B------:R-:W-:Y:S02]  /*0a10*/  @P1 FFMA R16, R11, R11, R8 ;  /* 0x0000000b0b101223 */ /* 0x000fe40000000008 */
[C---:B------:R-:W-:Y:S01]  /*0a20*/  @P1 FFMA R9, R12.reuse, R12, R3 ;  /* 0x0000000c0c091223 */ /* 0x040fe20000000003 */
[-C--:B--2---:R-:W-:Y:S01]  /*0a30*/  @P1 FFMA R2, R12, R15.reuse, R18 ;  /* 0x0000000f0c021223 */ /* 0x084fe20000000012 */
[----:B------:R-:W-:Y:S02]  /*0a40*/  @P1 FFMA R8, R15, R15, R16 ;  /* 0x0000000f0f081223 */ /* 0x000fe40000000010 */
[C---:B------:R-:W-:Y:S01]  /*0a50*/  @!P0 FFMA R9, R6.reuse, R6, R9 ;  /* 0x0000000606098223 */ /* 0x040fe20000000009 */
[-C--:B---3--:R-:W-:Y:S01]  /*0a60*/  @!P0 FFMA R2, R6, R5.reuse, R2 ;  /* 0x0000000506028223 */ /* 0x088fe20000000002 */
[----:B------:R-:W-:-:S07]  /*0a70*/  @!P0 FFMA R8, R5, R5, R8 ;  /* 0x0000000505088223 */ /* 0x000fce0000000008 */
.L_x_1:
[----:B------:R-:W-:Y:S05]  /*0a80*/  BSYNC.RECONVERGENT B0 ;  /* 0x0000000000007941 */ /* 0x000fea0003800200 */
.L_x_0:
[----:B------:R-:W0:Y:S01]  /*0a90*/  S2UR UR7, SR_CgaCtaId ;  /* 0x00000000000779c3 */ /* 0x000e220000008800 */
[----:B------:R-:W-:Y:S01]  /*0aa0*/  UMOV UR4, 0x400 ;  /* 0x0000040000047882 */ /* 0x000fe20000000000 */
[C---:B------:R-:W-:Y:S01]  /*0ab0*/  ISETP.GT.U32.AND P0, PT, R0.reuse, 0x3f, PT ;  /* 0x0000003f0000780c */ /* 0x040fe20003f04070 */
[----:B------:R-:W-:Y:S01]  /*0ac0*/  UIADD3 UR5, UPT, UPT, UR4, 0x200, URZ ;  /* 0x0000020004057890 */ /* 0x000fe2000fffe0ff */
[----:B------:R-:W-:Y:S01]  /*0ad0*/  BSSY.RECONVERGENT B0, `(.L_x_8) ;  /* 0x000001a000007945 */ /* 0x000fe20003800200 */
[----:B------:R-:W-:Y:S01]  /*0ae0*/  UIADD3 UR6, UPT, UPT, UR4, 0x400, URZ ;  /* 0x0000040004067890 */ /* 0x000fe2000fffe0ff */
[----:B------:R-:W-:Y:S01]  /*0af0*/  ISETP.GT.U32.AND P1, PT, R0, 0x1f, PT ;  /* 0x0000001f0000780c */ /* 0x000fe20003f24070 */
[----:B0-----:R-:W-:Y:S02]  /*0b00*/  ULEA UR4, UR7, UR4, 0x18 ;  /* 0x0000000407047291 */ /* 0x001fe4000f8ec0ff */
[----:B------:R-:W-:Y:S02]  /*0b10*/  ULEA UR5, UR7, UR5, 0x18 ;  /* 0x0000000507057291 */ /* 0x000fe4000f8ec0ff */
[----:B------:R-:W-:-:S02]  /*0b20*/  ULEA UR6, UR7, UR6, 0x18 ;  /* 0x0000000607067291 */ /* 0x000fc4000f8ec0ff */
[C---:B------:R-:W-:Y:S02]  /*0b30*/  LEA R4, R0.reuse, UR4, 0x2 ;  /* 0x0000000400047c11 */ /* 0x040fe4000f8e10ff */
[C---:B------:R-:W-:Y:S02]  /*0b40*/  LEA R5, R0.reuse, UR5, 0x2 ;  /* 0x0000000500057c11 */ /* 0x040fe4000f8e10ff */
[----:B------:R-:W-:Y:S01]  /*0b50*/  LEA R3, R0, UR6, 0x2 ;  /* 0x0000000600037c11 */ /* 0x000fe2000f8e10ff */
[----:B------:R0:W-:Y:S04]  /*0b60*/  STS [R4], R9 ;  /* 0x0000000904007388 */ /* 0x0001e80000000800 */
[----:B------:R0:W-:Y:S04]  /*0b70*/  STS [R5], R8 ;  /* 0x0000000805007388 */ /* 0x0001e80000000800 */
[----:B------:R0:W-:Y:S01]  /*0b80*/  STS [R3], R2 ;  /* 0x0000000203007388 */ /* 0x0001e20000000800 */
[----:B------:R-:W-:Y:S06]  /*0b90*/  BAR.SYNC.DEFER_BLOCKING 0x0 ;  /* 0x0000000000007b1d */ /* 0x000fec0000010000 */
[----:B------:R-:W-:Y:S05]  /*0ba0*/  @P0 BRA `(.L_x_9) ;  /* 0x0000000000300947 */ /* 0x000fea0003800000 */
[----:B0-----:R-:W-:Y:S04]  /*0bb0*/  LDS R2, [R4+0x100] ;  /* 0x0001000004027984 */ /* 0x001fe80000000800 */
[----:B------:R-:W0:Y:S02]  /*0bc0*/  LDS R7, [R4] ;  /* 0x0000000004077984 */ /* 0x000e240000000800 */
[----:B0-----:R-:W-:-:S05]  /*0bd0*/  FADD R7, R2, R7 ;  /* 0x0000000702077221 */ /* 0x001fca0000000000 */
[----:B------:R-:W-:Y:S04]  /*0be0*/  STS [R4], R7 ;  /* 0x0000000704007388 */ /* 0x000fe80000000800 */
[----:B------:R-:W-:Y:S04]  /*0bf0*/  LDS R2, [R5+0x100] ;  /* 0x0001000005027984 */ /* 0x000fe80000000800 */
[----:B------:R-:W0:Y:S02]  /*0c00*/  LDS R9, [R5] ;  /* 0x0000000005097984 */ /* 0x000e240000000800 */
[----:B0-----:R-:W-:-:S05]  /*0c10*/  FADD R2, R2, R9 ;  /* 0x0000000902027221 */ /* 0x001fca0000000000 */
[----:B------:R-:W-:Y:S04]  /*0c20*/  STS [R5], R2 ;  /* 0x0000000205007388 */ /* 0x000fe80000000800 */
[----:B------:R-:W-:Y:S04]  /*0c30*/  LDS R6, [R3+0x100] ;  /* 0x0001000003067984 */ /* 0x000fe80000000800 */
[----:B------:R-:W0:Y:S02]  /*0c40*/  LDS R9, [R3] ;  /* 0x0000000003097984 */ /* 0x000e240000000800 */
[----:B0-----:R-:W-:-:S05]  /*0c50*/  FADD R6, R6, R9 ;  /* 0x0000000906067221 */ /* 0x001fca0000000000 */
[----:B------:R1:W-:Y:S02]  /*0c60*/  STS [R3], R6 ;  /* 0x0000000603007388 */ /* 0x0003e40000000800 */
.L_x_9:
[----:B------:R-:W-:Y:S05]  /*0c70*/  BSYNC.RECONVERGENT B0 ;  /* 0x0000000000007941 */ /* 0x000fea0003800200 */
.L_x_8:
[----:B------:R-:W-:Y:S06]  /*0c80*/  BAR.SYNC.DEFER_BLOCKING 0x0 ;  /* 0x0000000000007b1d */ /* 0x000fec0000010000 */
[----:B------:R-:W-:Y:S05]  /*0c90*/  @P1 EXIT ;  /* 0x000000000000194d */ /* 0x000fea0003800000 */
[----:B0-----:R-:W-:Y:S01]  /*0ca0*/  LDS R2, [R4+0x80] ;  /* 0x0000800004027984 */ /* 0x001fe20000000800 */
[----:B------:R-:W-:-:S03]  /*0cb0*/  ISETP.GT.U32.AND P0, PT, R0, 0xf, PT ;  /* 0x0000000f0000780c */ /* 0x000fc60003f04070 */
[----:B------:R-:W0:Y:S02]  /*0cc0*/  LDS R7, [R4] ;  /* 0x0000000004077984 */ /* 0x000e240000000800 */
[----:B0-----:R-:W-:-:S05]  /*0cd0*/  FADD R7, R2, R7 ;  /* 0x0000000702077221 */ /* 0x001fca0000000000 */
[----:B------:R-:W-:Y:S04]  /*0ce0*/  STS [R4], R7 ;  /* 0x0000000704007388 */ /* 0x000fe80000000800 */
[----:B------:R-:W-:Y:S04]  /*0cf0*/  LDS R2, [R5+0x80] ;  /* 0x0000800005027984 */ /* 0x000fe80000000800 */
[----:B------:R-:W0:Y:S02]  /*0d00*/  LDS R9, [R5] ;  /* 0x0000000005097984 */ /* 0x000e240000000800 */
[----:B0-----:R-:W-:-:S05]  /*0d10*/  FADD R2, R2, R9 ;  /* 0x0000000902027221 */ /* 0x001fca0000000000 */
[----:B------:R-:W-:Y:S04]  /*0d20*/  STS [R5], R2 ;  /* 0x0000000205007388 */ /* 0x000fe80000000800 */
[----:B-1----:R-:W-:Y:S04]  /*0d30*/  LDS R6, [R3+0x80] ;  /* 0x0000800003067984 */ /* 0x002fe80000000800 */
[----:B------:R-:W0:Y:S02]  /*0d40*/  LDS R9, [R3] ;  /* 0x0000000003097984 */ /* 0x000e240000000800 */
[----:B0-----:R-:W-:-:S05]  /*0d50*/  FADD R6, R6, R9 ;  /* 0x0000000906067221 */ /* 0x001fca0000000000 */
[----:B------:R0:W-:Y:S01]  /*0d60*/  STS [R3], R6 ;  /* 0x0000000603007388 */ /* 0x0001e20000000800 */
[----:B------:R-:W-:Y:S05]  /*0d70*/  @P0 EXIT ;  /* 0x000000000000094d */ /* 0x000fea0003800000 */
[----:B------:R-:W-:Y:S01]  /*0d80*/  LDS R2, [R4+0x40] ;  /* 0x0000400004027984 */ /* 0x000fe20000000800 */
[----:B------:R-:W-:-:S03]  /*0d90*/  ISETP.NE.AND P0, PT, R0, RZ, PT ;  /* 0x000000ff0000720c */ /* 0x000fc60003f05270 */
[----:B------:R-:W1:Y:S02]  /*0da0*/  LDS R7, [R4] ;  /* 0x0000000004077984 */ /* 0x000e640000000800 */
[----:B-1----:R-:W-:-:S05]  /*0db0*/  FADD R7, R2, R7 ;  /* 0x0000000702077221 */ /* 0x002fca0000000000 */
[----:B------:R-:W-:Y:S04]  /*0dc0*/  STS [R4], R7 ;  /* 0x0000000704007388 */ /* 0x000fe80000000800 */
[----:B------:R-:W-:Y:S04]  /*0dd0*/  LDS R2, [R5+0x40] ;  /* 0x0000400005027984 */ /* 0x000fe80000000800 */
[----:B------:R-:W1:Y:S02]  /*0de0*/  LDS R9, [R5] ;  /* 0x0000000005097984 */ /* 0x000e640000000800 */
[----:B-1----:R-:W-:-:S05]  /*0df0*/  FADD R2, R2, R9 ;  /* 0x0000000902027221 */ /* 0x002fca0000000000 */
[----:B------:R-:W-:Y:S04]  /*0e00*/  STS [R5], R2 ;  /* 0x0000000205007388 */ /* 0x000fe80000000800 */
        /* <DEDUP_REMOVED lines=51> */
[----:B------:R0:W-:Y:S01]  /*1140*/  STS [R3], R2 ;  /* 0x0000000203007388 */ /* 0x0001e20000000800 */
[----:B------:R-:W-:Y:S05]  /*1150*/  @P0 EXIT ;  /* 0x000000000000094d */ /* 0x000fea0003800000 */
[----:B------:R-:W1:Y:S01]  /*1160*/  LDS R5, [UR4] ;  /* 0x00000004ff057984 */ /* 0x000e620008000800 */
[----:B0-----:R-:W1:Y:S03]  /*1170*/  LDC.64 R2, c[0x0][0x398] ;  /* 0x0000e600ff027b82 */ /* 0x001e660000000a00 */
[----:B------:R-:W0:Y:S04]  /*1180*/  LDS R7, [UR4+0x200] ;  /* 0x00020004ff077984 */ /* 0x000e280008000800 */
[----:B------:R-:W2:Y:S04]  /*1190*/  LDS R9, [UR4+0x400] ;  /* 0x00040004ff097984 */ /* 0x000ea80008000800 */
[----:B-1----:R-:W-:Y:S04]  /*11a0*/  STG.E desc[UR8][R2.64], R5 ;  /* 0x0000000502007986 */ /* 0x002fe8000c101908 */
[----:B0-----:R-:W-:Y:S04]  /*11b0*/  STG.E desc[UR8][R2.64+0x4], R7 ;  /* 0x0000040702007986 */ /* 0x001fe8000c101908 */
[----:B--2---:R-:W-:Y:S01]  /*11c0*/  STG.E desc[UR8][R2.64+0x8], R9 ;  /* 0x0000080902007986 */ /* 0x004fe2000c101908 */
[----:B------:R-:W-:Y:S05]  /*11d0*/  EXIT ;  /* 0x000000000000794d */ /* 0x000fea0003800000 */
.L_x_10:
[----:B------:R-:W-:-:S00]  /*11e0*/  BRA `(.L_x_10) ;  /* 0xfffffffc00fc7947 */ /* 0x000fc0000383ffff */
[----:B------:R-:W-:-:S00]  /*11f0*/  NOP ;  /* 0x0000000000007918 */ /* 0x000fc00000000000 */
        /* <DEDUP_REMOVED lines=8> */
.L_x_23:


//--------------------- .text.squareSum           --------------------------
	.section	.text.squareSum,"ax",@progbits
	.align	128
        .global         squareSum
        .type           squareSum,@function
        .size           squareSum,(.L_x_24 - squareSum)
        .other          squareSum,@"STO_CUDA_ENTRY STV_DEFAULT"
squareSum:
.text.squareSum:
[----:B------:R-:W-:Y:S01]  /*0000*/  LDC R1, c[0x0][0x37c] ;  /* 0x0000df00ff017b82 */ /* 0x000fe20000000800 */
[----:B------:R-:W0:Y:S01]  /*0010*/  S2R R0, SR_TID.X ;  /* 0x0000000000007919 */ /* 0x000e220000002100 */
[----:B------:R-:W1:Y:S01]  /*0020*/  LDCU.64 UR4, c[0x0][0x380] ;  /* 0x00007000ff0477ac */ /* 0x000e620008000a00 */
[----:B------:R-:W-:Y:S01]  /*0030*/  BSSY.RECONVERGENT B0, `(.L_x_11) ;  /* 0x00000a6000007945 */ /* 0x000fe20003800200 */
[----:B------:R-:W-:Y:S01]  /*0040*/  HFMA2 R6, -RZ, RZ, 0, 0 ;  /* 0x00000000ff067431 */ /* 0x000fe200000001ff */
[----:B------:R-:W2:Y:S01]  /*0050*/  LDCU.64 UR8, c[0x0][0x358] ;  /* 0x00006b00ff0877ac */ /* 0x000ea20008000a00 */
[----:B-1----:R-:W-:-:S06]  /*0060*/  UIMAD UR4, UR5, UR4, URZ ;  /* 0x00000004050472a4 */ /* 0x002fcc000f8e02ff */
[----:B0-----:R-:W-:-:S13]  /*0070*/  ISETP.GE.U32.AND P0, PT, R0, UR4, PT ;  /* 0x0000000400007c0c */ /* 0x001fda000bf06070 */
[----:B--2---:R-:W-:Y:S05]  /*0080*/  @P0 BRA `(.L_x_12) ;  /* 0x0000000800800947 */ /* 0x004fea0003800000 */
[-C--:B------:R-:W-:Y:S01]  /*0090*/  LOP3.LUT R2, RZ, R0.reuse, RZ, 0x33, !PT ;  /* 0x00000000ff027212 */ /* 0x080fe200078e33ff */
[----:B------:R-:W-:Y:S01]  /*00a0*/  BSSY.RECONVERGENT B1, `(.L_x_13) ;  /* 0x0000053000017945 */ /* 0x000fe20003800200 */
[----:B------:R-:W-:Y:S02]  /*00b0*/  MOV R6, RZ ;  /* 0x000000ff00067202 */ /* 0x000fe40000000f00 */
[----:B------:R-:W-:Y:S02]  /*00c0*/  IADD3 R2, PT, PT, R2, UR4, RZ ;  /* 0x0000000402027c10 */ /* 0x000fe4000fffe0ff */
[----:B------:R-:W-:Y:S02]  /*00d0*/  MOV R7, R0 ;  /* 0x0000000000077202 */ /* 0x000fe40000000f00 */
[C---:B------:R-:W-:Y:S02]  /*00e0*/  ISETP.GE.U32.AND P0, PT, R2.reuse, 0x780, PT ;  /* 0x000007800200780c */ /* 0x040fe40003f06070 */
[----:B------:R-:W-:-:S04]  /*00f0*/  LEA.HI R3, R2, 0x1, RZ, 0x19 ;  /* 0x0000000102037811 */ /* 0x000fc800078fc8ff */
[----:B------:R-:W-:-:S07]  /*0100*/  LOP3.LUT R4, R3, 0xf, RZ, 0xc0, !PT ;  /* 0x0000000f03047812 */ /* 0x000fce00078ec0ff */
[----:B------:R-:W-:Y:S05]  /*0110*/  @!P0 BRA `(.L_x_14) ;  /* 0x00000004002c8947 */ /* 0x000fea0003800000 */
[----:B------:R-:W-:Y:S01]  /*0120*/  LOP3.LUT R2, R3, 0x3fffff0, RZ, 0xc0, !PT ;  /* 0x03fffff003027812 */ /* 0x000fe200078ec0ff */
[----:B------:R-:W-:Y:S01]  /*0130*/  BSSY.RECONVERGENT B2, `(.L_x_15) ;  /* 0x0000048000027945 */ /* 0x000fe20003800200 */
[----:B------:R-:W-:Y:S02]  /*0140*/  LOP3.LUT R5, R0, 0x400, RZ, 0xfc, !PT ;  /* 0x0000040000057812 */ /* 0x000fe400078efcff */
[----:B------:R-:W-:Y:S02]  /*0150*/  MOV R6, RZ ;  /* 0x000000ff00067202 */ /* 0x000fe40000000f00 */
[----:B------:R-:W-:-:S07]  /*0160*/  IADD3 R2, PT, PT, -R2, RZ, RZ ;  /* 0x000000ff02027210 */ /* 0x000fce0007ffe1ff */
.L_x_16:
[----:B------:R-:W0:Y:S01]  /*0170*/  LDC.64 R12, c[0x0][0x388] ;  /* 0x0000e200ff0c7b82 */ /* 0x000e220000000a00 */
[C---:B------:R-:W-:Y:S02]  /*0180*/  IADD3 R9, PT, PT, R5.reuse, -0x400, RZ ;  /* 0xfffffc0005097810 */ /* 0x040fe40007ffe0ff */
[C---:B------:R-:W-:Y:S02]  /*0190*/  IADD3 R17, PT, PT, R5.reuse, -0x380, RZ ;  /* 0xfffffc8005117810 */ /* 0x040fe40007ffe0ff */
[C---:B------:R-:W-:Y:S02]  /*01a0*/  IADD3 R19, PT, PT, R5.reuse, -0x300, RZ ;  /* 0xfffffd0005137810 */ /* 0x040fe40007ffe0ff */
[C---:B------:R-:W-:Y:S02]  /*01b0*/  IADD3 R25, PT, PT, R5.reuse, -0x280, RZ ;  /* 0xfffffd8005197810 */ /* 0x040fe40007ffe0ff */
[----:B------:R-:W-:Y:S01]  /*01c0*/  IADD3 R15, PT, PT, R5, -0x200, RZ ;  /* 0xfffffe00050f7810 */ /* 0x000fe20007ffe0ff */
[----:B0-----:R-:W-:-:S04]  /*01d0*/  IMAD.WIDE.U32 R8, R9, 0x4, R12 ;  /* 0x0000000409087825 */ /* 0x001fc800078e000c */
[--C-:B------:R-:W-:Y:S01]  /*01e0*/  IMAD.WIDE.U32 R16, R17, 0x4, R12.reuse ;  /* 0x0000000411107825 */ /* 0x100fe200078e000c */
[----:B------:R-:W2:Y:S03]  /*01f0*/  LDG.E R29, desc[UR8][R8.64] ;  /* 0x00000008081d7981 */ /* 0x000ea6000c1e1900 */
[--C-:B------:R-:W-:Y:S01]  /*0200*/  IMAD.WIDE.U32 R18, R19, 0x4, R12.reuse ;  /* 0x0000000413127825 */ /* 0x100fe200078e000c */
[----:B------:R0:W3:Y:S01]  /*0210*/  LDG.E R27, desc[UR8][R16.64] ;  /* 0x00000008101b7981 */ /* 0x0000e2000c1e1900 */
[----:B------:R-:W-:Y:S02]  /*0220*/  IADD3 R11, PT, PT, R5, -0x180, RZ ;  /* 0xfffffe80050b7810 */ /* 0x000fe40007ffe0ff */
[--C-:B------:R-:W-:Y:S01]  /*0230*/  IMAD.WIDE.U32 R24, R25, 0x4, R12.reuse ;  /* 0x0000000419187825 */ /* 0x100fe200078e000c */
[----:B------:R-:W4:Y:S03]  /*0240*/  LDG.E R26, desc[UR8][R18.64] ;  /* 0x00000008121a7981 */ /* 0x000f26000c1e1900 */
[----:B------:R-:W-:Y:S01]  /*0250*/  IMAD.WIDE.U32 R14, R15, 0x4, R12 ;  /* 0x000000040f0e7825 */ /* 0x000fe200078e000c */
[----:B------:R1:W5:Y:S01]  /*0260*/  LDG.E R23, desc[UR8][R24.64] ;  /* 0x0000000818177981 */ /* 0x000362000c1e1900 */
[----:B------:R-:W-:-:S02]  /*0270*/  IADD3 R7, PT, PT, R5, -0x100, RZ ;  /* 0xffffff0005077810 */ /* 0x000fc40007ffe0ff */
[--C-:B------:R-:W-:Y:S01]  /*0280*/  IMAD.WIDE.U32 R10, R11, 0x4, R12.reuse ;  /* 0x000000040b0a7825 */ /* 0x100fe200078e000c */
[----:B------:R1:W5:Y:S01]  /*0290*/  LDG.E R22, desc[UR8][R14.64] ;  /* 0x000000080e167981 */ /* 0x000362000c1e1900 */
[----:B------:R-:W-:Y:S02]  /*02a0*/  IADD3 R21, PT, PT, R5, -0x80, RZ ;  /* 0xffffff8005157810 */ /* 0x000fe40007ffe0ff */
[--C-:B0-----:R-:W-:Y:S02]  /*02b0*/  IMAD.WIDE.U32 R16, R7, 0x4, R12.reuse ;  /* 0x0000000407107825 */ /* 0x101fe400078e000c */
[----:B------:R-:W5:Y:S02]  /*02c0*/  LDG.E R11, desc[UR8][R10.64] ;  /* 0x000000080a0b7981 */ /* 0x000f64000c1e1900 */
[----:B------:R-:W-:Y:S01]  /*02d0*/  IMAD.WIDE.U32 R20, R21, 0x4, R12 ;  /* 0x0000000415147825 */ /* 0x000fe200078e000c */
[----:B-1----:R-:W-:-:S03]  /*02e0*/  IADD3 R25, PT, PT, R5, 0x80, RZ ;  /* 0x0000008005197810 */ /* 0x002fc60007ffe0ff */
[C-C-:B------:R-:W-:Y:S01]  /*02f0*/  IMAD.WIDE.U32 R18, R5.reuse, 0x4, R12.reuse ;  /* 0x0000000405127825 */ /* 0x140fe200078e000c */
[----:B------:R-:W5:Y:S04]  /*0300*/  LDG.E R9, desc[UR8][R20.64] ;  /* 0x0000000814097981 */ /* 0x000f68000c1e1900 */
[----:B------:R0:W5:Y:S01]  /*0310*/  LDG.E R10, desc[UR8][R16.64] ;  /* 0x00000008100a7981 */ /* 0x000162000c1e1900 */
[----:B------:R-:W-:Y:S01]  /*0320*/  IADD3 R7, PT, PT, R5, 0x100, RZ ;  /* 0x0000010005077810 */ /* 0x000fe20007ffe0ff */
[--C-:B------:R-:W-:Y:S01]  /*0330*/  IMAD.WIDE.U32 R24, R25, 0x4, R12.reuse ;  /* 0x0000000419187825 */ /* 0x100fe200078e000c */
[----:B------:R-:W-:Y:S01]  /*0340*/  IADD3 R28, PT, PT, R5, 0x180, RZ ;  /* 0x00000180051c7810 */ /* 0x000fe20007ffe0ff */
[----:B------:R1:W5:Y:S02]  /*0350*/  LDG.E R8, desc[UR8][R18.64] ;  /* 0x0000000812087981 */ /* 0x000364000c1e1900 */
[----:B------:R-:W-:-:S02]  /*0360*/  IMAD.WIDE.U32 R14, R7, 0x4, R12 ;  /* 0x00000004070e7825 */ /* 0x000fc400078e000c */
[----:B------:R1:W5:Y:S02]  /*0370*/  LDG.E R7, desc[UR8][R24.64] ;  /* 0x0000000818077981 */ /* 0x000364000c1e1900 */
[----:B0-----:R-:W-:Y:S01]  /*0380*/  IMAD.WIDE.U32 R16, R28, 0x4, R12 ;  /* 0x000000041c107825 */ /* 0x001fe200078e000c */
[C---:B------:R-:W-:Y:S01]  /*0390*/  IADD3 R28, PT, PT, R5.reuse, 0x200, RZ ;  /* 0x00000200051c7810 */ /* 0x040fe20007ffe0ff */
[----:B------:R-:W5:Y:S01]  /*03a0*/  LDG.E R14, desc[UR8][R14.64] ;  /* 0x000000080e0e7981 */ /* 0x000f62000c1e1900 */
[----:B------:R-:W-:-:S03]  /*03b0*/  IADD3 R21, PT, PT, R5, 0x280, RZ ;  /* 0x0000028005157810 */ /* 0x000fc60007ffe0ff */
[--C-:B-1----:R-:W-:Y:S01]  /*03c0*/  IMAD.WIDE.U32 R18, R28, 0x4, R12.reuse ;  /* 0x000000041c127825 */ /* 0x102fe200078e000c */
[----:B------:R-:W5:Y:S01]  /*03d0*/  LDG.E R16, desc[UR8][R16.64] ;  /* 0x0000000810107981 */ /* 0x000f62000c1e1900 */
[----:B------:R-:W-:Y:S02]  /*03e0*/  IADD3 R25, PT, PT, R5, 0x300, RZ ;  /* 0x0000030005197810 */ /* 0x000fe40007ffe0ff */
[--C-:B------:R-:W-:Y:S01]  /*03f0*/  IMAD.WIDE.U32 R20, R21, 0x4, R12.reuse ;  /* 0x0000000415147825 */ /* 0x100fe200078e000c */
[----:B------:R-:W-:Y:S01]  /*0400*/  IADD3 R28, PT, PT, R5, 0x380, RZ ;  /* 0x00000380051c7810 */ /* 0x000fe20007ffe0ff */
[----:B------:R-:W5:Y:S02]  /*0410*/  LDG.E R18, desc[UR8][R18.64] ;  /* 0x0000000812127981 */ /* 0x000f64000c1e1900 */
[--C-:B------:R-:W-:Y:S02]  /*0420*/  IMAD.WIDE.U32 R24, R25, 0x4, R12.reuse ;  /* 0x0000000419187825 */ /* 0x100fe400078e000c */
[----:B------:R-:W5:Y:S02]  /*0430*/  LDG.E R20, desc[UR8][R20.64] ;  /* 0x0000000814147981 */ /* 0x000f64000c1e1900 */
[----:B------:R-:W-:-:S02]  /*0440*/  IMAD.WIDE.U32 R12, R28, 0x4, R12 ;  /* 0x000000041c0c7825 */ /* 0x000fc400078e000c */
[----:B------:R-:W5:Y:S04]  /*0450*/  LDG.E R24, desc[UR8][R24.64] ;  /* 0x0000000818187981 */ /* 0x000f68000c1e1900 */
[----:B------:R-:W5:Y:S01]  /*0460*/  LDG.E R12, desc[UR8][R12.64] ;  /* 0x000000080c0c7981 */ /* 0x000f62000c1e1900 */
[----:B------:R-:W-:-:S04]  /*0470*/  IADD3 R2, PT, PT, R2, 0x10, RZ ;  /* 0x0000001002027810 */ /* 0x000fc80007ffe0ff */
[----:B------:R-:W-:Y:S02]  /*0480*/  ISETP.NE.AND P0, PT, R2, RZ, PT ;  /* 0x000000ff0200720c */ /* 0x000fe40003f05270 */
[----:B------:R-:W-:Y:S01]  /*0490*/  IADD3 R5, PT, PT, R5, 0x800, RZ ;  /* 0x0000080005057810 */ /* 0x000fe20007ffe0ff */
[----:B--2---:R-:W-:-:S04]  /*04a0*/  FFMA R6, R29, R29, R6 ;  /* 0x0000001d1d067223 */ /* 0x004fc80000000006 */
[----:B---3--:R-:W-:-:S04]  /*04b0*/  FFMA R27, R27, R27, R6 ;  /* 0x0000001b1b1b7223 */ /* 0x008fc80000000006 */
[----:B----4-:R-:W-:-:S04]  /*04c0*/  FFMA R26, R26, R26, R27 ;  /* 0x0000001a1a1a7223 */ /* 0x010fc8000000001b */
[----:B-----5:R-:W-:-:S04]  /*04d0*/  FFMA R23, R23, R23, R26 ;  /* 0x0000001717177223 */ /* 0x020fc8000000001a */
[----:B------:R-:W-:-:S04]  /*04e0*/  FFMA R22, R22, R22, R23 ;  /* 0x0000001616167223 */ /* 0x000fc80000000017 */
        /* <DEDUP_REMOVED lines=10> */
[----:B------:R-:W-:Y:S01]  /*0590*/  FFMA R6, R12, R12, R7 ;  /* 0x0000000c0c067223 */ /* 0x000fe20000000007 */
[----:B------:R-:W-:Y:S06]  /*05a0*/  @P0 BRA `(.L_x_16) ;  /* 0xfffffff800f00947 */ /* 0x000fec000383ffff */
[----:B------:R-:W-:Y:S05]  /*05b0*/  BSYNC.RECONVERGENT B2 ;  /* 0x0000000000027941 */ /* 0x000fea0003800200 */
.L_x_15:
[----:B------:R-:W-:-:S07]  /*05c0*/  IADD3 R7, PT, PT, R5, -0x400, RZ ;  /* 0xfffffc0005077810 */ /* 0x000fce0007ffe0ff */
.L_x_14:
[----:B------:R-:W-:Y:S05]  /*05d0*/  BSYNC.RECONVERGENT B1 ;  /* 0x0000000000017941 */ /* 0x000fea0003800200 */
.L_x_13:
[----:B------:R-:W-:-:S13]  /*05e0*/  ISETP.NE.AND P0, PT, R4, RZ, PT ;  /* 0x000000ff0400720c */ /* 0x000fda0003f05270 */
[----:B------:R-:W-:Y:S05]  /*05f0*/  @!P0 BRA `(.L_x_12) ;  /* 0x0000000400248947 */ /* 0x000fea0003800000 */
[----:B------:R-:W-:Y:S01]  /*0600*/  ISETP.GE.U32.AND P0, PT, R4, 0x8, PT ;  /* 0x000000080400780c */ /* 0x000fe20003f06070 */
[----:B------:R-:W-:Y:S01]  /*0610*/  BSSY.RECONVERGENT B1, `(.L_x_17) ;  /* 0x0000025000017945 */ /* 0x000fe20003800200 */
[----:B------:R-:W-:-:S04]  /*0620*/  LOP3.LUT R22, R3, 0x7, RZ, 0xc0, !PT ;  /* 0x0000000703167812 */ /* 0x000fc800078ec0ff */
[----:B------:R-:W-:-:S07]  /*0630*/  ISETP.NE.AND P1, PT, R22, RZ, PT ;  /* 0x000000ff1600720c */ /* 0x000fce0003f25270 */
[----:B------:R-:W-:Y:S06]  /*0640*/  @!P0 BRA `(.L_x_18) ;  /* 0x0000000000848947 */ /* 0x000fec0003800000 */
[----:B------:R-:W0:Y:S01]  /*0650*/  LDC.64 R4, c[0x0][0x388] ;  /* 0x0000e200ff047b82 */ /* 0x000e220000000a00 */
[C---:B------:R-:W-:Y:S02]  /*0660*/  IADD3 R17, PT, PT, R7.reuse, 0x80, RZ ;  /* 0x0000008007117810 */ /* 0x040fe40007ffe0ff */
[C---:B------:R-:W-:Y:S02]  /*0670*/  IADD3 R19, PT, PT, R7.reuse, 0x100, RZ ;  /* 0x0000010007137810 */ /* 0x040fe40007ffe0ff */
[C---:B------:R-:W-:Y:S02]  /*0680*/  IADD3 R21, PT, PT, R7.reuse, 0x180, RZ ;  /* 0x0000018007157810 */ /* 0x040fe40007ffe0ff */
[C---:B------:R-:W-:Y:S02]  /*0690*/  IADD3 R13, PT, PT, R7.reuse, 0x200, RZ ;  /* 0x00000200070d7810 */ /* 0x040fe40007ffe0ff */
[C---:B------:R-:W-:Y:S01]  /*06a0*/  IADD3 R15, PT, PT, R7.reuse, 0x280, RZ ;  /* 0x00000280070f7810 */ /* 0x040fe20007ffe0ff */
[----:B0-----:R-:W-:-:S04]  /*06b0*/  IMAD.WIDE.U32 R10, R7, 0x4, R4 ;  /* 0x00000004070a7825 */ /* 0x001fc800078e0004 */
[--C-:B------:R-:W-:Y:S01]  /*06c0*/  IMAD.WIDE.U32 R16, R17, 0x4, R4.reuse ;  /* 0x0000000411107825 */ /* 0x100fe200078e0004 */
[----:B------:R0:W2:Y:S03]  /*06d0*/  LDG.E R9, desc[UR8][R10.64] ;  /* 0x000000080a097981 */ /* 0x0000a6000c1e1900 */
[--C-:B------:R-:W-:Y:S01]  /*06e0*/  IMAD.WIDE.U32 R18, R19, 0x4, R4.reuse ;  /* 0x0000000413127825 */ /* 0x100fe200078e0004 */
[----:B------:R-:W3:Y:S03]  /*06f0*/  LDG.E R2, desc[UR8][R16.64] ;  /* 0x0000000810027981 */ /* 0x000ee6000c1e1900 */
[--C-:B------:R-:W-:Y:S01]  /*0700*/  IMAD.WIDE.U32 R20, R21, 0x4, R4.reuse ;  /* 0x0000000415147825 */ /* 0x100fe200078e0004 */
[----:B------:R-:W4:Y:S03]  /*0710*/  LDG.E R8, desc[UR8][R18.64] ;  /* 0x0000000812087981 */ /* 0x000f26000c1e1900 */
[--C-:B------:R-:W-:Y:S01]  /*0720*/  IMAD.WIDE.U32 R12, R13, 0x4, R4.reuse ;  /* 0x000000040d0c7825 */ /* 0x100fe200078e0004 */
[----:B------:R-:W-:Y:S01]  /*0730*/  IADD3 R23, PT, PT, R7, 0x300, RZ ;  /* 0x0000030007177810 */ /* 0x000fe20007ffe0ff */
[----:B------:R-:W5:Y:S02]  /*0740*/  LDG.E R20, desc[UR8][R20.64] ;  /* 0x0000000814147981 */ /* 0x000f64000c1e1900 */
[--C-:B------:R-:W-:Y:S01]  /*0750*/  IMAD.WIDE.U32 R14, R15, 0x4, R4.reuse ;  /* 0x000000040f0e7825 */ /* 0x100fe200078e0004 */
[----:B------:R-:W-:Y:S01]  /*0760*/  IADD3 R25, PT, PT, R7, 0x380, RZ ;  /* 0x0000038007197810 */ /* 0x000fe20007ffe0ff */
[----:B------:R-:W5:Y:S02]  /*0770*/  LDG.E R12, desc[UR8][R12.64] ;  /* 0x000000080c0c7981 */ /* 0x000f64000c1e1900 */
[----:B0-----:R-:W-:-:S02]  /*0780*/  IMAD.WIDE.U32 R10, R23, 0x4, R4 ;  /* 0x00000004170a7825 */ /* 0x001fc400078e0004 */
[----:B------:R-:W5:Y:S02]  /*0790*/  LDG.E R14, desc[UR8][R14.64] ;  /* 0x000000080e0e7981 */ /* 0x000f64000c1e1900 */
[----:B------:R-:W-:Y:S02]  /*07a0*/  IMAD.WIDE.U32 R4, R25, 0x4, R4 ;  /* 0x0000000419047825 */ /* 0x000fe400078e0004 */
[----:B------:R-:W5:Y:S04]  /*07b0*/  LDG.E R10, desc[UR8][R10.64] ;  /* 0x000000080a0a7981 */ /* 0x000f68000c1e1900 */
[----:B------:R-:W5:Y:S01]  /*07c0*/  LDG.E R4, desc[UR8][R4.64] ;  /* 0x0000000804047981 */ /* 0x000f62000c1e1900 */
        /* <DEDUP_REMOVED lines=8> */
[----:B------:R-:W-:-:S07]  /*0850*/  FFMA R6, R4, R4, R9 ;  /* 0x0000000404067223 */ /* 0x000fce0000000009 */
.L_x_18:
[----:B------:R-:W-:Y:S05]  /*0860*/  BSYNC.RECONVERGENT B1 ;  /* 0x0000000000017941 */ /* 0x000fea0003800200 */
.L_x_17:
        /* <DEDUP_REMOVED lines=9> */
[C---:B------:R-:W-:Y:S01]  /*0900*/  IADD3 R13, PT, PT, R7.reuse, 0x180, RZ ;  /* 0x00000180070d7810 */ /* 0x040fe20007ffe0ff */
[----:B0-----:R-:W-:-:S04]  /*0910*/  IMAD.WIDE.U32 R4, R7, 0x4, R2 ;  /* 0x0000000407047825 */ /* 0x001fc800078e0002 */
[--C-:B------:R-:W-:Y:S02]  /*0920*/  IMAD.WIDE.U32 R8, R9, 0x4, R2.reuse ;  /* 0x0000000409087825 */ /* 0x100fe400078e0002 */
[----:B------:R-:W2:Y:S02]  /*0930*/  LDG.E R5, desc[UR8][R4.64] ;  /* 0x0000000804057981 */ /* 0x000ea4000c1e1900 */
[--C-:B------:R-:W-:Y:S02]  /*0940*/  IMAD.WIDE.U32 R10, R11, 0x4, R2.reuse ;  /* 0x000000040b0a7825 */ /* 0x100fe400078e0002 */
[----:B------:R-:W3:Y:S02]  /*0950*/  LDG.E R9, desc[UR8][R8.64] ;  /* 0x0000000808097981 */ /* 0x000ee4000c1e1900 */
[----:B------:R-:W-:Y:S02]  /*0960*/  IMAD.WIDE.U32 R2, R13, 0x4, R2 ;  /* 0x000000040d027825 */ /* 0x000fe400078e0002 */
[----:B------:R-:W4:Y:S04]  /*0970*/  LDG.E R11, desc[UR8][R10.64] ;  /* 0x000000080a0b7981 */ /* 0x000f28000c1e1900 */
[----:B------:R-:W5:Y:S01]  /*0980*/  LDG.E R3, desc[UR8][R2.64] ;  /* 0x0000000802037981 */ /* 0x000f62000c1e1900 */
[----:B------:R-:W-:Y:S01]  /*0990*/  IADD3 R7, PT, PT, R7, 0x200, RZ ;  /* 0x0000020007077810 */ /* 0x000fe20007ffe0ff */
[----:B--2---:R-:W-:-:S04]  /*09a0*/  FFMA R6, R5, R5, R6 ;  /* 0x0000000505067223 */ /* 0x004fc80000000006 */
[----:B---3--:R-:W-:-:S04]  /*09b0*/  FFMA R6, R9, R9, R6 ;  /* 0x0000000909067223 */ /* 0x008fc80000000006 */
[----:B----4-:R-:W-:-:S04]  /*09c0*/  FFMA R6, R11, R11, R6 ;  /* 0x0000000b0b067223 */ /* 0x010fc80000000006 */
[----:B-----5:R-:W-:-:S07]  /*09d0*/  FFMA R6, R3, R3, R6 ;  /* 0x0000000303067223 */ /* 0x020fce0000000006 */
.L_x_20:
[----:B------:R-:W-:Y:S05]  /*09e0*/  BSYNC.RECONVERGENT B1 ;  /* 0x0000000000017941 */ /* 0x000fea0003800200 */
.L_x_19:
[----:B------:R-:W-:Y:S05]  /*09f0*/  @!P1 BRA `(.L_x_12) ;  /* 0x0000000000249947 */ /* 0x000fea0003800000 */
[----:B------:R-:W0:Y:S01]  /*0a00*/  LDC.64 R4, c[0x0][0x388] ;  /* 0x0000e200ff047b82 */ /* 0x000e220000000a00 */
[----:B------:R-:W-:-:S07]  /*0a10*/  IADD3 R12, PT, PT, -R12, RZ, RZ ;  /* 0x000000ff0c0c7210 */ /* 0x000fce0007ffe1ff */
.L_x_21:
[----:B0-----:R-:W-:-:S06]  /*0a20*/  IMAD.WIDE.U32 R2, R7, 0x4, R4 ;  /* 0x0000000407027825 */ /* 0x001fcc00078e0004 */
[----:B------:R-:W2:Y:S01]  /*0a30*/  LDG.E R3, desc[UR8][R2.64] ;  /* 0x0000000802037981 */ /* 0x000ea2000c1e1900 */
[----:B------:R-:W-:Y:S02]  /*0a40*/  IADD3 R12, PT, PT, R12, 0x1, RZ ;  /* 0x000000010c0c7810 */ /* 0x000fe40007ffe0ff */
[----:B------:R-:W-:Y:S02]  /*0a50*/  IADD3 R7, PT, PT, R7, 0x80, RZ ;  /* 0x0000008007077810 */ /* 0x000fe40007ffe0ff */
[----:B------:R-:W-:Y:S01]  /*0a60*/  ISETP.NE.AND P0, PT, R12, RZ, PT ;  /* 0x000000ff0c00720c */ /* 0x000fe20003f05270 */
[----:B--2---:R-:W-:-:S12]  /*0a70*/  FFMA R6, R3, R3, R6 ;  /* 0x0000000303067223 */ /* 0x004fd80000000006 */
[----:B------:R-:W-:Y:S05]  /*0a80*/  @P0 BRA `(.L_x_21) ;  /* 0xfffffffc00e40947 */ /* 0x000fea000383ffff */
.L_x_12:
[----:B------:R-:W-:Y:S05]  /*0a90*/  BSYNC.RECONVERGENT B0 ;  /* 0x0000000000007941 */ /* 0x000fea0003800200 */
.L_x_11:
[----:B------:R-:W0:Y:S01]  /*0aa0*/  S2UR UR6, SR_CgaCtaId ;  /* 0x00000000000679c3 */ /* 0x000e220000008800 */
[----:B------:R-:W-:Y:S01]  /*0ab0*/  UMOV UR5, 0x400 ;  /* 0x0000040000057882 */ /* 0x000fe20000000000 */
[C---:B------:R-:W-:Y:S02]  /*0ac0*/  ISETP.GT.U32.AND P0, PT, R0.reuse, 0x3f, PT ;  /* 0x0000003f0000780c */ /* 0x040fe40003f04070 */
[----:B------:R-:W-:Y:S01]  /*0ad0*/  ISETP.GT.U32.AND P1, PT, R0, 0x1f, PT ;  /* 0x0000001f0000780c */ /* 0x000fe20003f24070 */
[----:B0-----:R-:W-:-:S06]  /*0ae0*/  ULEA UR5, UR6, UR5, 0x18 ;  /* 0x0000000506057291 */ /* 0x001fcc000f8ec0ff */
[----:B------:R-:W-:-:S05]  /*0af0*/  LEA R3, R0, UR5, 0x2 ;  /* 0x0000000500037c11 */ /* 0x000fca000f8e10ff */
[----:B------:R-:W-:Y:S01]  /*0b00*/  STS [R3], R6 ;  /* 0x0000000603007388 */ /* 0x000fe20000000800 */
[----:B------:R-:W-:Y:S06]  /*0b10*/  BAR.SYNC.DEFER_BLOCKING 0x0 ;  /* 0x0000000000007b1d */ /* 0x000fec0000010000 */
[----:B------:R-:W-:Y:S04]  /*0b20*/  @!P0 LDS R2, [R3+0x100] ;  /* 0x0001000003028984 */ /* 0x000fe80000000800 */
[----:B------:R-:W0:Y:S02]  /*0b30*/  @!P0 LDS R5, [R3] ;  /* 0x0000000003058984 */ /* 0x000e240000000800 */
[----:B0-----:R-:W-:-:S05]  /*0b40*/  @!P0 FADD R2, R2, R5 ;  /* 0x0000000502028221 */ /* 0x001fca0000000000 */
[----:B------:R0:W-:Y:S01]  /*0b50*/  @!P0 STS [R3], R2 ;  /* 0x0000000203008388 */ /* 0x0001e20000000800 */
[----:B------:R-:W-:Y:S06]  /*0b60*/  BAR.SYNC.DEFER_BLOCKING 0x0 ;  /* 0x0000000000007b1d */ /* 0x000fec0000010000 */
[----:B------:R-:W-:Y:S05]  /*0b70*/  @P1 EXIT ;  /* 0x000000000000194d */ /* 0x000fea0003800000 */
[----:B0-----:R-:W-:Y:S01]  /*0b80*/  LDS R2, [R3+0x80] ;  /* 0x0000800003027984 */ /* 0x001fe20000000800 */
[----:B------:R-:W-:-:S03]  /*0b90*/  ISETP.GT.U32.AND P0, PT, R0, 0xf, PT ;  /* 0x0000000f0000780c */ /* 0x000fc60003f04070 */
[----:B------:R-:W0:Y:S02]  /*0ba0*/  LDS R5, [R3] ;  /* 0x0000000003057984 */ /* 0x000e240000000800 */
[----:B0-----:R-:W-:-:S05]  /*0bb0*/  FADD R2, R2, R5 ;  /* 0x0000000502027221 */ /* 0x001fca0000000000 */
[----:B------:R0:W-:Y:S03]  /*0bc0*/  STS [R3], R2 ;  /* 0x0000000203007388 */ /* 0x0001e60000000800 */
[----:B------:R-:W-:Y:S05]  /*0bd0*/  @P0 EXIT ;  /* 0x000000000000094d */ /* 0x000fea0003800000 */
[----:B0-----:R-:W-:Y:S01]  /*0be0*/  LDS R2, [R3+0x40] ;  /* 0x0000400003027984 */ /* 0x001fe20000000800 */
[----:B------:R-:W-:-:S03]  /*0bf0*/  ISETP.NE.AND P0, PT, R0, RZ, PT ;  /* 0x000000ff0000720c */ /* 0x000fc60003f05270 */
        /* <DEDUP_REMOVED lines=22> */
[----:B-1----:R-:W-:Y:S01]  /*0d60*/  STG.E desc[UR8][R2.64], R5 ;  /* 0x0000000502007986 */ /* 0x002fe2000c101908 */
[----:B------:R-:W-:Y:S05]  /*0d70*/  EXIT ;  /* 0x000000000000794d */ /* 0x000fea0003800000 */
.L_x_22:
        /* <DEDUP_REMOVED lines=16> */
.L_x_24:


//--------------------- .nv.shared.squareSumDouble --------------------------
	.section	.nv.shared.squareSumDouble,"aw",@nobits
	.sectionflags	@""
	.align	4
.nv.shared.squareSumDouble:
	.zero		2560


//--------------------- .nv.shared.reserved.0     --------------------------
	.section	.nv.shared.reserved.0,"aw",@nobits
	.weak		__nv_reservedSMEM_offset_0_alias
	.size		__nv_reservedSMEM_offset_0_alias, 0, 64
	.other		__nv_reservedSMEM_offset_0_alias,@"STO_CUDA_RESERVED_SHARED STV_DEFAULT"
__nv_reservedSMEM_offset_0_alias:
	.zero		0
	.zero		64


//--------------------- .nv.shared.squareSum      --------------------------
	.section	.nv.shared.squareSum,"aw",@nobits
	.sectionflags	@""
	.align	4
.nv.shared.squareSum:
	.zero		1536


//--------------------- .nv.constant0.squareSumDouble --------------------------
	.section	.nv.constant0.squareSumDouble,"a",@progbits
	.sectionflags	@""
	.align	4
.nv.constant0.squareSumDouble:
	.zero		928


//--------------------- .nv.constant0.squareSum   --------------------------
	.section	.nv.constant0.squareSum,"a",@progbits
	.sectionflags	@""
	.align	4
.nv.constant0.squareSum:
	.zero		920


//--------------------- SYMBOLS --------------------------

	.type		.nv.reservedSmem.offset0,@object
	.size		.nv.reservedSmem.offset0,0x4
	.type		.nv.reservedSmem.cap,@object
	.size		.nv.reservedSmem.cap,0x4
